	.target	sm_90a

	.elftype	@"ET_EXEC"


//--------------------- .note.nv.tkinfo           --------------------------
	.section	.note.nv.tkinfo,"",@"SHT_NOTE"
	.sectionflags	@"SHF_NOTE_NV_TKINFO"
	.tkinfo
        /*0018*/ 	.word	0x00000002
        /*0030*/ 	.string	""
        /*0030*/ 	.string	"ptxas"
        /*0030*/ 	.string	"Cuda compilation tools, release 13.0, V13.0.88"
        /*0030*/ 	.string	"Build cuda_13.0.r13.0/compiler.36424714_0"
        /*0030*/ 	.string	"-arch sm_90a -m 64 "



//--------------------- .note.nv.cuinfo           --------------------------
	.section	.note.nv.cuinfo,"",@"SHT_NOTE"
	.sectionflags	@"SHF_NOTE_NV_CUINFO"
        /*0018*/ 	.short	0x0002
        /*001a*/ 	.short	0x005a
        /*001c*/ 	.short	0x0082
	.zero		2


//--------------------- .nv.info                  --------------------------
	.section	.nv.info,"",@"SHT_CUDA_INFO"
	.align	4


	//----- nvinfo : EIATTR_REGCOUNT
	.align		4
        /*0000*/ 	.byte	0x04, 0x2f
        /*0002*/ 	.short	(.L_15 - .L_14)
	.align		4
.L_14:
        /*0004*/ 	.word	index@(_ZN7cutlass13device_kernelINS_4gemm6kernel13GemmUniversalIN4cute5tupleIJiiiiEEENS1_10collective13CollectiveMmaINS1_34MainloopSm90TmaGmmaWarpSpecializedILi11ENS5_IJNS4_1CILi2EEESB_NSA_ILi1EEEEEENS1_32KernelTmaWarpSpecializedPingpongEEENS5_IJNSA_ILi64EEENSA_ILi256EEENSA_ILi32EEEEEENS_6half_tENS5_IJlSC_lEEESK_SL_NS4_8TiledMMAINS4_8MMA_AtomIJNS4_4SM904GMMA26MMA_64x256x16_F32F16F16_SSILNSP_5MajorE0ELSR_0ELNSP_7ScaleInE1ELSS_1EEEEEENS4_6LayoutINS5_IJSC_SC_SC_EEENS5_IJNSA_ILi0EEESX_SX_EEEEENS5_IJNS4_10UnderscoreES10_S10_EEEEENS4_23SM90_TMA_LOAD_MULTICASTENS4_14ComposedLayoutINS4_7SwizzleILi2ELi4ELi3EEENS4_18smem_ptr_flag_bitsILi16EEENSV_INS5_IJNSA_ILi8EEESI_EEENS5_IJSI_SC_EEEEEEEvNS4_8identityES13_S1D_vS1E_EENS_8epilogue10collective6detail29Sm90TmaWarpSpecializedAdapterINS1H_15DefaultEpilogueISK_SL_SL_NS1G_6thread17LinearCombinationISK_Li1EffLNS1L_9ScaleType4KindE0ELNS_15FloatRoundStyleE2ESK_EENS1_15EpilogueDefaultEEEEEvvEEEEvNT_6ParamsE)
        /*0008*/ 	.word	0x000000a8


	//----- nvinfo : EIATTR_FRAME_SIZE
	.align		4
.L_15:
        /*000c*/ 	.byte	0x04, 0x11
        /*000e*/ 	.short	(.L_17 - .L_16)
	.align		4
.L_16:
        /*0010*/ 	.word	index@(_ZN7cutlass13device_kernelINS_4gemm6kernel13GemmUniversalIN4cute5tupleIJiiiiEEENS1_10collective13CollectiveMmaINS1_34MainloopSm90TmaGmmaWarpSpecializedILi11ENS5_IJNS4_1CILi2EEESB_NSA_ILi1EEEEEENS1_32KernelTmaWarpSpecializedPingpongEEENS5_IJNSA_ILi64EEENSA_ILi256EEENSA_ILi32EEEEEENS_6half_tENS5_IJlSC_lEEESK_SL_NS4_8TiledMMAINS4_8MMA_AtomIJNS4_4SM904GMMA26MMA_64x256x16_F32F16F16_SSILNSP_5MajorE0ELSR_0ELNSP_7ScaleInE1ELSS_1EEEEEENS4_6LayoutINS5_IJSC_SC_SC_EEENS5_IJNSA_ILi0EEESX_SX_EEEEENS5_IJNS4_10UnderscoreES10_S10_EEEEENS4_23SM90_TMA_LOAD_MULTICASTENS4_14ComposedLayoutINS4_7SwizzleILi2ELi4ELi3EEENS4_18smem_ptr_flag_bitsILi16EEENSV_INS5_IJNSA_ILi8EEESI_EEENS5_IJSI_SC_EEEEEEEvNS4_8identityES13_S1D_vS1E_EENS_8epilogue10collective6detail29Sm90TmaWarpSpecializedAdapterINS1H_15DefaultEpilogueISK_SL_SL_NS1G_6thread17LinearCombinationISK_Li1EffLNS1L_9ScaleType4KindE0ELNS_15FloatRoundStyleE2ESK_EENS1_15EpilogueDefaultEEEEEvvEEEEvNT_6ParamsE)
        /*0014*/ 	.word	0x00000008


	//----- nvinfo : EIATTR_MIN_STACK_SIZE
	.align		4
.L_17:
        /*0018*/ 	.byte	0x04, 0x12
        /*001a*/ 	.short	(.L_19 - .L_18)
	.align		4
.L_18:
        /*001c*/ 	.word	index@(_ZN7cutlass13device_kernelINS_4gemm6kernel13GemmUniversalIN4cute5tupleIJiiiiEEENS1_10collective13CollectiveMmaINS1_34MainloopSm90TmaGmmaWarpSpecializedILi11ENS5_IJNS4_1CILi2EEESB_NSA_ILi1EEEEEENS1_32KernelTmaWarpSpecializedPingpongEEENS5_IJNSA_ILi64EEENSA_ILi256EEENSA_ILi32EEEEEENS_6half_tENS5_IJlSC_lEEESK_SL_NS4_8TiledMMAINS4_8MMA_AtomIJNS4_4SM904GMMA26MMA_64x256x16_F32F16F16_SSILNSP_5MajorE0ELSR_0ELNSP_7ScaleInE1ELSS_1EEEEEENS4_6LayoutINS5_IJSC_SC_SC_EEENS5_IJNSA_ILi0EEESX_SX_EEEEENS5_IJNS4_10UnderscoreES10_S10_EEEEENS4_23SM90_TMA_LOAD_MULTICASTENS4_14ComposedLayoutINS4_7SwizzleILi2ELi4ELi3EEENS4_18smem_ptr_flag_bitsILi16EEENSV_INS5_IJNSA_ILi8EEESI_EEENS5_IJSI_SC_EEEEEEEvNS4_8identityES13_S1D_vS1E_EENS_8epilogue10collective6detail29Sm90TmaWarpSpecializedAdapterINS1H_15DefaultEpilogueISK_SL_SL_NS1G_6thread17LinearCombinationISK_Li1EffLNS1L_9ScaleType4KindE0ELNS_15FloatRoundStyleE2ESK_EENS1_15EpilogueDefaultEEEEEvvEEEEvNT_6ParamsE)
        /*0020*/ 	.word	0x00000008
.L_19:


//--------------------- .nv.compat                --------------------------
	.section	.nv.compat,"",@"SHT_CUDA_COMPAT_INFO"
	.align	4
        /*0000*/ 	.byte	0x02, 0x09, 0x01, 0x00, 0x02, 0x02, 0x04, 0x00, 0x02, 0x05, 0x05, 0x00, 0x03, 0x07, 0x01, 0x01
        /*0010*/ 	.byte	0x02, 0x03, 0x01, 0x00, 0x02, 0x06, 0x01, 0x00, 0x04, 0x0b, 0x08, 0x00, 0x00, 0x00, 0x00, 0x00
        /*0020*/ 	.byte	0x00, 0x00, 0x00, 0x00


//--------------------- .nv.info._ZN7cutlass13device_kernelINS_4gemm6kernel13GemmUniversalIN4cute5tupleIJiiiiEEENS1_10collective13CollectiveMmaINS1_34MainloopSm90TmaGmmaWarpSpecializedILi11ENS5_IJNS4_1CILi2EEESB_NSA_ILi1EEEEEENS1_32KernelTmaWarpSpecializedPingpongEEENS5_IJNSA_ILi64EEENSA_ILi256EEENSA_ILi32EEEEEENS_6half_tENS5_IJlSC_lEEESK_SL_NS4_8TiledMMAINS4_8MMA_AtomIJNS4_4SM904GMMA26MMA_64x256x16_F32F16F16_SSILNSP_5MajorE0ELSR_0ELNSP_7ScaleInE1ELSS_1EEEEEENS4_6LayoutINS5_IJSC_SC_SC_EEENS5_IJNSA_ILi0EEESX_SX_EEEEENS5_IJNS4_10UnderscoreES10_S10_EEEEENS4_23SM90_TMA_LOAD_MULTICASTENS4_14ComposedLayoutINS4_7SwizzleILi2ELi4ELi3EEENS4_18smem_ptr_flag_bitsILi16EEENSV_INS5_IJNSA_ILi8EEESI_EEENS5_IJSI_SC_EEEEEEEvNS4_8identityES13_S1D_vS1E_EENS_8epilogue10collective6detail29Sm90TmaWarpSpecializedAdapterINS1H_15DefaultEpilogueISK_SL_SL_NS1G_6thread17LinearCombinationISK_Li1EffLNS1L_9ScaleType4KindE0ELNS_15FloatRoundStyleE2ESK_EENS1_15EpilogueDefaultEEEEEvvEEEEvNT_6ParamsE --------------------------
	.section	.nv.info._ZN7cutlass13device_kernelINS_4gemm6kernel13GemmUniversalIN4cute5tupleIJiiiiEEENS1_10collective13CollectiveMmaINS1_34MainloopSm90TmaGmmaWarpSpecializedILi11ENS5_IJNS4_1CILi2EEESB_NSA_ILi1EEEEEENS1_32KernelTmaWarpSpecializedPingpongEEENS5_IJNSA_ILi64EEENSA_ILi256EEENSA_ILi32EEEEEENS_6half_tENS5_IJlSC_lEEESK_SL_NS4_8TiledMMAINS4_8MMA_AtomIJNS4_4SM904GMMA26MMA_64x256x16_F32F16F16_SSILNSP_5MajorE0ELSR_0ELNSP_7ScaleInE1ELSS_1EEEEEENS4_6LayoutINS5_IJSC_SC_SC_EEENS5_IJNSA_ILi0EEESX_SX_EEEEENS5_IJNS4_10UnderscoreES10_S10_EEEEENS4_23SM90_TMA_LOAD_MULTICASTENS4_14ComposedLayoutINS4_7SwizzleILi2ELi4ELi3EEENS4_18smem_ptr_flag_bitsILi16EEENSV_INS5_IJNSA_ILi8EEESI_EEENS5_IJSI_SC_EEEEEEEvNS4_8identityES13_S1D_vS1E_EENS_8epilogue10collective6detail29Sm90TmaWarpSpecializedAdapterINS1H_15DefaultEpilogueISK_SL_SL_NS1G_6thread17LinearCombinationISK_Li1EffLNS1L_9ScaleType4KindE0ELNS_15FloatRoundStyleE2ESK_EENS1_15EpilogueDefaultEEEEEvvEEEEvNT_6ParamsE,"",@"SHT_CUDA_INFO"
	.sectionflags	@""
	.align	4


	//----- nvinfo : EIATTR_CUDA_API_VERSION
	.align		4
        /*0000*/ 	.byte	0x04, 0x37
        /*0002*/ 	.short	(.L_21 - .L_20)
.L_20:
        /*0004*/ 	.word	0x00000082


	//----- nvinfo : EIATTR_KPARAM_INFO
	.align		4
.L_21:
        /*0008*/ 	.byte	0x04, 0x17
        /*000a*/ 	.short	(.L_23 - .L_22)
.L_22:
        /*000c*/ 	.word	0x00000000
        /*0010*/ 	.short	0x0000
        /*0012*/ 	.short	0x0070
        /*0014*/ 	.byte	0x00, 0xf0, 0x01, 0x10


	//----- nvinfo : EIATTR_SPARSE_MMA_MASK
	.align		4
.L_23:
        /*0018*/ 	.byte	0x03, 0x50
        /*001a*/ 	.short	0x0000


	//----- nvinfo : EIATTR_MAXREG_COUNT
	.align		4
        /*001c*/ 	.byte	0x03, 0x1b
        /*001e*/ 	.short	0x00a8


	//----- nvinfo : EIATTR_NUM_BARRIERS
	.align		4
        /*0020*/ 	.byte	0x02, 0x4c
        /*0022*/ 	.byte	0x01
	.zero		1


	//----- nvinfo : EIATTR_EXTERNS
	.align		4
        /*0024*/ 	.byte	0x04, 0x0f
        /*0026*/ 	.short	(.L_25 - .L_24)


	//   ....[0]....
	.align		4
.L_24:
        /*0028*/ 	.word	index@(__assertfail)


	//----- nvinfo : EIATTR_ANNOTATIONS
	.align		4
.L_25:
        /*002c*/ 	.byte	0x04, 0x55
        /*002e*/ 	.short	(.L_27 - .L_26)


	//   ....[0]....
.L_26:
        /*0030*/ 	.word	0x00000001
        /*0034*/ 	.byte	0xc0, 0x0e, 0x00, 0x00, 0x01, 0x00, 0x00, 0x00, 0x20, 0x9e, 0x00, 0x00, 0x01, 0x00, 0x00, 0x00
        /*0044*/ 	.byte	0xa0, 0xab, 0x00, 0x00


	//----- nvinfo : EIATTR_MERCURY_ISA_VERSION
	.align		4
.L_27:
        /*0048*/ 	.byte	0x03, 0x5f
        /*004a*/ 	.short	0x0101


	//----- nvinfo : EIATTR_INT_WARP_WIDE_INSTR_OFFSETS
	.align		4
        /*004c*/ 	.byte	0x04, 0x31
        /*004e*/ 	.short	(.L_29 - .L_28)


	//   ....[0]....
.L_28:
        /*0050*/ 	.word	0x00000640


	//   ....[1]....
        /*0054*/ 	.word	0x00000670


	//   ....[2]....
        /*0058*/ 	.word	0x000006b0


	//   ....[3]....
        /*005c*/ 	.word	0x000007e0


	//   ....[4]....
        /*0060*/ 	.word	0x000007f0


	//   ....[5]....
        /*0064*/ 	.word	0x00000800


	//   ....[6]....
        /*0068*/ 	.word	0x000008a0


	//   ....[7]....
        /*006c*/ 	.word	0x000008e0


	//   ....[8]....
        /*0070*/ 	.word	0x00001f50


	//----- nvinfo : EIATTR_COOP_GROUP_MASK_REGIDS
	.align		4
.L_29:
        /*0074*/ 	.byte	0x04, 0x29
        /*0076*/ 	.short	(.L_31 - .L_30)


	//   ....[0]....
.L_30:
        /*0078*/ 	.word	0xffffffff


	//   ....[1]....
        /*007c*/ 	.word	0xffffffff


	//   ....[2]....
        /*0080*/ 	.word	0xffffffff


	//   ....[3]....
        /*0084*/ 	.word	0xffffffff


	//   ....[4]....
        /*0088*/ 	.word	0xffffffff


	//   ....[5]....
        /*008c*/ 	.word	0xffffffff


	//   ....[6]....
        /*0090*/ 	.word	0xffffffff


	//----- nvinfo : EIATTR_COOP_GROUP_INSTR_OFFSETS
	.align		4
.L_31:
        /*0094*/ 	.byte	0x04, 0x28
        /*0096*/ 	.short	(.L_33 - .L_32)


	//   ....[0]....
.L_32:
        /*0098*/ 	.word	0x00000070


	//   ....[1]....
        /*009c*/ 	.word	0x00000080


	//   ....[2]....
        /*00a0*/ 	.word	0x00000140


	//   ....[3]....
        /*00a4*/ 	.word	0x00000400


	//   ....[4]....
        /*00a8*/ 	.word	0x00000440


	//   ....[5]....
        /*00ac*/ 	.word	0x00000820


	//   ....[6]....
        /*00b0*/ 	.word	0x00000a60


	//----- nvinfo : EIATTR_REG_RECONFIG
	.align		4
.L_33:
        /*00b4*/ 	.byte	0x01, 0x54
	.zero		2


	//----- nvinfo : EIATTR_SYSCALL_OFFSETS
	.align		4
        /*00b8*/ 	.byte	0x04, 0x46
        /*00ba*/ 	.short	(.L_35 - .L_34)


	//   ....[0]....
.L_34:
        /*00bc*/ 	.word	0x000018f0


	//----- nvinfo : EIATTR_MBARRIER_INSTR_OFFSETS
	.align		4
.L_35:
        /*00c0*/ 	.byte	0x04, 0x39
        /*00c2*/ 	.short	(.L_37 - .L_36)


	//   ....[0]....
.L_36:
        /*00c4*/ 	.word	0x00000280
        /*00c8*/ 	.word	0x000000ff
        /*00cc*/ 	.word	0x00000000
        /*00d0*/ 	.short	0x0100
        /*00d2*/ 	.byte	0x08
	.zero		1


	//   ....[1]....
        /*00d4*/ 	.word	0x00000290
        /*00d8*/ 	.word	0x000000ff
        /*00dc*/ 	.word	0x00000058
        /*00e0*/ 	.short	0x0100
        /*00e2*/ 	.byte	0x08
	.zero		1


	//   ....[2]....
        /*00e4*/ 	.word	0x000002a0
        /*00e8*/ 	.word	0x000000ff
        /*00ec*/ 	.word	0x00000008
        /*00f0*/ 	.short	0x0100
        /*00f2*/ 	.byte	0x08
	.zero		1


	//   ....[3]....
        /*00f4*/ 	.word	0x000002b0
        /*00f8*/ 	.word	0x000000ff
        /*00fc*/ 	.word	0x00000060
        /*0100*/ 	.short	0x0100
        /*0102*/ 	.byte	0x08
	.zero		1


	//   ....[4]....
        /*0104*/ 	.word	0x000002c0
        /*0108*/ 	.word	0x000000ff
        /*010c*/ 	.word	0x00000010
        /*0110*/ 	.short	0x0100
        /*0112*/ 	.byte	0x08
	.zero		1


	//   ....[5]....
        /*0114*/ 	.word	0x000002d0
        /*0118*/ 	.word	0x000000ff
        /*011c*/ 	.word	0x00000068
        /*0120*/ 	.short	0x0100
        /*0122*/ 	.byte	0x08
	.zero		1


	//   ....[6]....
        /*0124*/ 	.word	0x000002e0
        /*0128*/ 	.word	0x000000ff
        /*012c*/ 	.word	0x00000018
        /*0130*/ 	.short	0x0100
        /*0132*/ 	.byte	0x08
	.zero		1


	//   ....[7]....
        /*0134*/ 	.word	0x000002f0
        /*0138*/ 	.word	0x000000ff
        /*013c*/ 	.word	0x00000070
        /*0140*/ 	.short	0x0100
        /*0142*/ 	.byte	0x08
	.zero		1


	//   ....[8]....
        /*0144*/ 	.word	0x00000300
        /*0148*/ 	.word	0x000000ff
        /*014c*/ 	.word	0x00000020
        /*0150*/ 	.short	0x0100
        /*0152*/ 	.byte	0x08
	.zero		1


	//   ....[9]....
        /*0154*/ 	.word	0x00000310
        /*0158*/ 	.word	0x000000ff
        /*015c*/ 	.word	0x00000078
        /*0160*/ 	.short	0x0100
        /*0162*/ 	.byte	0x08
	.zero		1


	//   ....[10]....
        /*0164*/ 	.word	0x00000320
        /*0168*/ 	.word	0x000000ff
        /*016c*/ 	.word	0x00000028
        /*0170*/ 	.short	0x0100
        /*0172*/ 	.byte	0x08
	.zero		1


	//   ....[11]....
        /*0174*/ 	.word	0x00000330
        /*0178*/ 	.word	0x000000ff
        /*017c*/ 	.word	0x00000080
        /*0180*/ 	.short	0x0100
        /*0182*/ 	.byte	0x08
	.zero		1


	//   ....[12]....
        /*0184*/ 	.word	0x00000340
        /*0188*/ 	.word	0x000000ff
        /*018c*/ 	.word	0x00000030
        /*0190*/ 	.short	0x0100
        /*0192*/ 	.byte	0x08
	.zero		1


	//   ....[13]....
        /*0194*/ 	.word	0x00000350
        /*0198*/ 	.word	0x000000ff
        /*019c*/ 	.word	0x00000088
        /*01a0*/ 	.short	0x0100
        /*01a2*/ 	.byte	0x08
	.zero		1


	//   ....[14]....
        /*01a4*/ 	.word	0x00000360
        /*01a8*/ 	.word	0x000000ff
        /*01ac*/ 	.word	0x00000038
        /*01b0*/ 	.short	0x0100
        /*01b2*/ 	.byte	0x08
	.zero		1


	//   ....[15]....
        /*01b4*/ 	.word	0x00000370
        /*01b8*/ 	.word	0x000000ff
        /*01bc*/ 	.word	0x00000090
        /*01c0*/ 	.short	0x0100
        /*01c2*/ 	.byte	0x08
	.zero		1


	//   ....[16]....
        /*01c4*/ 	.word	0x00000380
        /*01c8*/ 	.word	0x000000ff
        /*01cc*/ 	.word	0x00000040
        /*01d0*/ 	.short	0x0100
        /*01d2*/ 	.byte	0x08
	.zero		1


	//   ....[17]....
        /*01d4*/ 	.word	0x00000390
        /*01d8*/ 	.word	0x000000ff
        /*01dc*/ 	.word	0x00000098
        /*01e0*/ 	.short	0x0100
        /*01e2*/ 	.byte	0x08
	.zero		1


	//   ....[18]....
        /*01e4*/ 	.word	0x000003a0
        /*01e8*/ 	.word	0x000000ff
        /*01ec*/ 	.word	0x00000048
        /*01f0*/ 	.short	0x0100
        /*01f2*/ 	.byte	0x08
	.zero		1


	//   ....[19]....
        /*01f4*/ 	.word	0x000003b0
        /*01f8*/ 	.word	0x000000ff
        /*01fc*/ 	.word	0x000000a0
        /*0200*/ 	.short	0x0100
        /*0202*/ 	.byte	0x08
	.zero		1


	//   ....[20]....
        /*0204*/ 	.word	0x000003c0
        /*0208*/ 	.word	0x000000ff
        /*020c*/ 	.word	0x00000050
        /*0210*/ 	.short	0x0100
        /*0212*/ 	.byte	0x08
	.zero		1


	//   ....[21]....
        /*0214*/ 	.word	0x000003d0
        /*0218*/ 	.word	0x000000ff
        /*021c*/ 	.word	0x000000a8
        /*0220*/ 	.short	0x0100
        /*0222*/ 	.byte	0x08
	.zero		1


	//   ....[22]....
        /*0224*/ 	.word	0x00000910
        /*0228*/ 	.word	0x000000ff
        /*022c*/ 	.word	0x000000e0
        /*0230*/ 	.short	0x0100
        /*0232*/ 	.byte	0x08
	.zero		1


	//   ....[23]....
        /*0234*/ 	.word	0x000009a0
        /*0238*/ 	.word	0x000000ff
        /*023c*/ 	.word	0x000000e8
        /*0240*/ 	.short	0x0100
        /*0242*/ 	.byte	0x08
	.zero		1


	//   ....[24]....
        /*0244*/ 	.word	0x000009e0
        /*0248*/ 	.word	0x000000ff
        /*024c*/ 	.word	0x000000c0
        /*0250*/ 	.short	0x0100
        /*0252*/ 	.byte	0x09
	.zero		1


	//   ....[25]....
        /*0254*/ 	.word	0x000009f0
        /*0258*/ 	.word	0x000000ff
        /*025c*/ 	.word	0x000000c8
        /*0260*/ 	.short	0x0100
        /*0262*/ 	.byte	0x09
	.zero		1


	//   ....[26]....
        /*0264*/ 	.word	0x00000a00
        /*0268*/ 	.word	0x000000ff
        /*026c*/ 	.word	0x000000d0
        /*0270*/ 	.short	0x0100
        /*0272*/ 	.byte	0x09
	.zero		1


	//   ....[27]....
        /*0274*/ 	.word	0x00000a10
        /*0278*/ 	.word	0x000000ff
        /*027c*/ 	.word	0x000000d8
        /*0280*/ 	.short	0x0100
        /*0282*/ 	.byte	0x09
	.zero		1


	//   ....[28]....
        /*0284*/ 	.word	0x000017d0
        /*0288*/ 	.word	0x0000009f
        /*028c*/ 	.word	0x00000000
        /*0290*/ 	.short	0x010a
        /*0292*/ 	.byte	0x2a
	.zero		1


	//   ....[29]....
        /*0294*/ 	.word	0x00001970
        /*0298*/ 	.word	0x00000003
        /*029c*/ 	.word	0x00000000
        /*02a0*/ 	.short	0x010a
        /*02a2*/ 	.byte	0x3f
	.zero		1


	//   ....[30]....
        /*02a4*/ 	.word	0x000019d0
        /*02a8*/ 	.word	0x00000003
        /*02ac*/ 	.word	0x00000000
        /*02b0*/ 	.short	0x010a
        /*02b2*/ 	.byte	0x3f
	.zero		1


	//   ....[31]....
        /*02b4*/ 	.word	0x00001c40
        /*02b8*/ 	.word	0x000000ff
        /*02bc*/ 	.word	0x00000000
        /*02c0*/ 	.short	0x010a
        /*02c2*/ 	.byte	0x04
	.zero		1


	//   ....[32]....
        /*02c4*/ 	.word	0x00001c80
        /*02c8*/ 	.word	0x000000ff
        /*02cc*/ 	.word	0x00000000
        /*02d0*/ 	.short	0x010a
        /*02d2*/ 	.byte	0x04
	.zero		1


	//   ....[33]....
        /*02d4*/ 	.word	0x00001df0
        /*02d8*/ 	.word	0x00000005
        /*02dc*/ 	.word	0x00000000
        /*02e0*/ 	.short	0x0101
        /*02e2*/ 	.byte	0x3f
	.zero		1


	//   ....[34]....
        /*02e4*/ 	.word	0x00001ef0
        /*02e8*/ 	.word	0x000000a0
        /*02ec*/ 	.word	0x00000000
        /*02f0*/ 	.short	0x0101
        /*02f2*/ 	.byte	0x2d
	.zero		1


	//   ....[35]....
        /*02f4*/ 	.word	0x00001ff0
        /*02f8*/ 	.word	0x00000003
        /*02fc*/ 	.word	0x00000000
        /*0300*/ 	.short	0x0101
        /*0302*/ 	.byte	0x3f
	.zero		1


	//   ....[36]....
        /*0304*/ 	.word	0x000020b0
        /*0308*/ 	.word	0x0000009f
        /*030c*/ 	.word	0x00000010
        /*0310*/ 	.short	0x010a
        /*0312*/ 	.byte	0x2a
	.zero		1


	//   ....[37]....
        /*0314*/ 	.word	0x00009e40
        /*0318*/ 	.word	0x000000a2
        /*031c*/ 	.word	0x00000000
        /*0320*/ 	.short	0x0101
        /*0322*/ 	.byte	0x2d
	.zero		1


	//   ....[38]....
        /*0324*/ 	.word	0x0000a8c0
        /*0328*/ 	.word	0x0000000a
        /*032c*/ 	.word	0x00000058
        /*0330*/ 	.short	0x010a
        /*0332*/ 	.byte	0x3f
	.zero		1


	//   ....[39]....
        /*0334*/ 	.word	0x0000acb0
        /*0338*/ 	.word	0x00000005
        /*033c*/ 	.word	0x000000e8
        /*0340*/ 	.short	0x0101
        /*0342*/ 	.byte	0x3f
	.zero		1


	//   ....[40]....
        /*0344*/ 	.word	0x0000b430
        /*0348*/ 	.word	0x00000009
        /*034c*/ 	.word	0x00000000
        /*0350*/ 	.short	0x010a
        /*0352*/ 	.byte	0x3f
	.zero		1


	//   ....[41]....
        /*0354*/ 	.word	0x0000b4b0
        /*0358*/ 	.word	0x00000008
        /*035c*/ 	.word	0x00000000
        /*0360*/ 	.short	0x010a
        /*0362*/ 	.byte	0x3f
	.zero		1


	//   ....[42]....
        /*0364*/ 	.word	0x0000b540
        /*0368*/ 	.word	0x00000009
        /*036c*/ 	.word	0x00000000
        /*0370*/ 	.short	0x010a
        /*0372*/ 	.byte	0x3f
	.zero		1


	//   ....[43]....
        /*0374*/ 	.word	0x0000b5d0
        /*0378*/ 	.word	0x00000008
        /*037c*/ 	.word	0x00000000
        /*0380*/ 	.short	0x010a
        /*0382*/ 	.byte	0x3f
	.zero		1


	//   ....[44]....
        /*0384*/ 	.word	0x0000b660
        /*0388*/ 	.word	0x00000009
        /*038c*/ 	.word	0x00000000
        /*0390*/ 	.short	0x010a
        /*0392*/ 	.byte	0x3f
	.zero		1


	//   ....[45]....
        /*0394*/ 	.word	0x0000b6f0
        /*0398*/ 	.word	0x00000008
        /*039c*/ 	.word	0x00000000
        /*03a0*/ 	.short	0x010a
        /*03a2*/ 	.byte	0x3f
	.zero		1


	//   ....[46]....
        /*03a4*/ 	.word	0x0000b780
        /*03a8*/ 	.word	0x00000009
        /*03ac*/ 	.word	0x00000000
        /*03b0*/ 	.short	0x010a
        /*03b2*/ 	.byte	0x3f
	.zero		1


	//   ....[47]....
        /*03b4*/ 	.word	0x0000b810
        /*03b8*/ 	.word	0x00000008
        /*03bc*/ 	.word	0x00000000
        /*03c0*/ 	.short	0x010a
        /*03c2*/ 	.byte	0x3f
	.zero		1


	//   ....[48]....
        /*03c4*/ 	.word	0x0000b8a0
        /*03c8*/ 	.word	0x00000009
        /*03cc*/ 	.word	0x00000000
        /*03d0*/ 	.short	0x010a
        /*03d2*/ 	.byte	0x3f
	.zero		1


	//   ....[49]....
        /*03d4*/ 	.word	0x0000b930
        /*03d8*/ 	.word	0x00000006
        /*03dc*/ 	.word	0x00000000
        /*03e0*/ 	.short	0x010a
        /*03e2*/ 	.byte	0x3f
	.zero		1


	//   ....[50]....
        /*03e4*/ 	.word	0x0000b9c0
        /*03e8*/ 	.word	0x00000003
        /*03ec*/ 	.word	0x00000000
        /*03f0*/ 	.short	0x010a
        /*03f2*/ 	.byte	0x3f
	.zero		1


	//   ....[51]....
        /*03f4*/ 	.word	0x0000ba20
        /*03f8*/ 	.word	0x000000a1
        /*03fc*/ 	.word	0x00000000
        /*0400*/ 	.short	0x010a
        /*0402*/ 	.byte	0x3f
	.zero		1


	//   ....[52]....
        /*0404*/ 	.word	0x0000ba70
        /*0408*/ 	.word	0x00000003
        /*040c*/ 	.word	0x00000000
        /*0410*/ 	.short	0x010a
        /*0412*/ 	.byte	0x3f
	.zero		1


	//   ....[53]....
        /*0414*/ 	.word	0x0000bad0
        /*0418*/ 	.word	0x00000005
        /*041c*/ 	.word	0x00000000
        /*0420*/ 	.short	0x010a
        /*0422*/ 	.byte	0x3f
	.zero		1


	//   ....[54]....
        /*0424*/ 	.word	0x0000bb20
        /*0428*/ 	.word	0x000000a1
        /*042c*/ 	.word	0x00000010
        /*0430*/ 	.short	0x010a
        /*0432*/ 	.byte	0x3f
	.zero		1


	//   ....[55]....
        /*0434*/ 	.word	0x0000bbf0
        /*0438*/ 	.word	0x0000000a
        /*043c*/ 	.word	0x00000058
        /*0440*/ 	.short	0x010a
        /*0442*/ 	.byte	0x3f
	.zero		1


	//   ....[56]....
        /*0444*/ 	.word	0x0000bcc0
        /*0448*/ 	.word	0x00000009
        /*044c*/ 	.word	0x00000000
        /*0450*/ 	.short	0x010a
        /*0452*/ 	.byte	0x3f
	.zero		1


	//   ....[57]....
        /*0454*/ 	.word	0x0000bd10
        /*0458*/ 	.word	0x00000008
        /*045c*/ 	.word	0x00000000
        /*0460*/ 	.short	0x010a
        /*0462*/ 	.byte	0x3f
	.zero		1


	//   ....[58]....
        /*0464*/ 	.word	0x0000bd60
        /*0468*/ 	.word	0x00000009
        /*046c*/ 	.word	0x00000000
        /*0470*/ 	.short	0x010a
        /*0472*/ 	.byte	0x3f
	.zero		1


	//   ....[59]....
        /*0474*/ 	.word	0x0000bdb0
        /*0478*/ 	.word	0x00000008
        /*047c*/ 	.word	0x00000000
        /*0480*/ 	.short	0x010a
        /*0482*/ 	.byte	0x3f
	.zero		1


	//   ....[60]....
        /*0484*/ 	.word	0x0000be00
        /*0488*/ 	.word	0x00000009
        /*048c*/ 	.word	0x00000000
        /*0490*/ 	.short	0x010a
        /*0492*/ 	.byte	0x3f
	.zero		1


	//   ....[61]....
        /*0494*/ 	.word	0x0000be50
        /*0498*/ 	.word	0x00000008
        /*049c*/ 	.word	0x00000000
        /*04a0*/ 	.short	0x010a
        /*04a2*/ 	.byte	0x3f
	.zero		1


	//   ....[62]....
        /*04a4*/ 	.word	0x0000bea0
        /*04a8*/ 	.word	0x00000009
        /*04ac*/ 	.word	0x00000000
        /*04b0*/ 	.short	0x010a
        /*04b2*/ 	.byte	0x3f
	.zero		1


	//   ....[63]....
        /*04b4*/ 	.word	0x0000bef0
        /*04b8*/ 	.word	0x00000008
        /*04bc*/ 	.word	0x00000000
        /*04c0*/ 	.short	0x010a
        /*04c2*/ 	.byte	0x3f
	.zero		1


	//   ....[64]....
        /*04c4*/ 	.word	0x0000bf40
        /*04c8*/ 	.word	0x00000009
        /*04cc*/ 	.word	0x00000000
        /*04d0*/ 	.short	0x010a
        /*04d2*/ 	.byte	0x3f
	.zero		1


	//   ....[65]....
        /*04d4*/ 	.word	0x0000bf90
        /*04d8*/ 	.word	0x00000006
        /*04dc*/ 	.word	0x00000000
        /*04e0*/ 	.short	0x010a
        /*04e2*/ 	.byte	0x3f
	.zero		1


	//----- nvinfo : EIATTR_NUM_MBARRIERS
	.align		4
.L_37:
        /*04e4*/ 	.byte	0x03, 0x38
        /*04e6*/ 	.short	0x001c


	//----- nvinfo : EIATTR_EXIT_INSTR_OFFSETS
	.align		4
        /*04e8*/ 	.byte	0x04, 0x1c
        /*04ea*/ 	.short	(.L_39 - .L_38)


	//   ....[0]....
.L_38:
        /*04ec*/ 	.word	0x00001500


	//   ....[1]....
        /*04f0*/ 	.word	0x00001560


	//   ....[2]....
        /*04f4*/ 	.word	0x0000a4d0


	//   ....[3]....
        /*04f8*/ 	.word	0x0000a500


	//   ....[4]....
        /*04fc*/ 	.word	0x0000ba10


	//----- nvinfo : EIATTR_MAX_THREADS
	.align		4
.L_39:
        /*0500*/ 	.byte	0x04, 0x05
        /*0502*/ 	.short	(.L_41 - .L_40)
.L_40:
        /*0504*/ 	.word	0x00000180
        /*0508*/ 	.word	0x00000001
        /*050c*/ 	.word	0x00000001


	//----- nvinfo : EIATTR_CRS_STACK_SIZE
	.align		4
.L_41:
        /*0510*/ 	.byte	0x04, 0x1e
        /*0512*/ 	.short	(.L_43 - .L_42)
.L_42:
        /*0514*/ 	.word	0x00000000


	//----- nvinfo : EIATTR_CBANK_PARAM_SIZE
	.align		4
.L_43:
        /*0518*/ 	.byte	0x03, 0x19
        /*051a*/ 	.short	0x0470


	//----- nvinfo : EIATTR_PARAM_CBANK
	.align		4
        /*051c*/ 	.byte	0x04, 0x0a
        /*051e*/ 	.short	(.L_45 - .L_44)
	.align		4
.L_44:
        /*0520*/ 	.word	index@(.nv.constant0._ZN7cutlass13device_kernelINS_4gemm6kernel13GemmUniversalIN4cute5tupleIJiiiiEEENS1_10collective13CollectiveMmaINS1_34MainloopSm90TmaGmmaWarpSpecializedILi11ENS5_IJNS4_1CILi2EEESB_NSA_ILi1EEEEEENS1_32KernelTmaWarpSpecializedPingpongEEENS5_IJNSA_ILi64EEENSA_ILi256EEENSA_ILi32EEEEEENS_6half_tENS5_IJlSC_lEEESK_SL_NS4_8TiledMMAINS4_8MMA_AtomIJNS4_4SM904GMMA26MMA_64x256x16_F32F16F16_SSILNSP_5MajorE0ELSR_0ELNSP_7ScaleInE1ELSS_1EEEEEENS4_6LayoutINS5_IJSC_SC_SC_EEENS5_IJNSA_ILi0EEESX_SX_EEEEENS5_IJNS4_10UnderscoreES10_S10_EEEEENS4_23SM90_TMA_LOAD_MULTICASTENS4_14ComposedLayoutINS4_7SwizzleILi2ELi4ELi3EEENS4_18smem_ptr_flag_bitsILi16EEENSV_INS5_IJNSA_ILi8EEESI_EEENS5_IJSI_SC_EEEEEEEvNS4_8identityES13_S1D_vS1E_EENS_8epilogue10collective6detail29Sm90TmaWarpSpecializedAdapterINS1H_15DefaultEpilogueISK_SL_SL_NS1G_6thread17LinearCombinationISK_Li1EffLNS1L_9ScaleType4KindE0ELNS_15FloatRoundStyleE2ESK_EENS1_15EpilogueDefaultEEEEEvvEEEEvNT_6ParamsE)
        /*0524*/ 	.short	0x0210
        /*0526*/ 	.short	0x0470


	//----- nvinfo : EIATTR_SW_WAR
	.align		4
.L_45:
        /*0528*/ 	.byte	0x04, 0x36
        /*052a*/ 	.short	(.L_47 - .L_46)
.L_46:
        /*052c*/ 	.word	0x00000008
.L_47:


//--------------------- .nv.callgraph             --------------------------
	.section	.nv.callgraph,"",@"SHT_CUDA_CALLGRAPH"
	.align	4
	.sectionentsize	8
	.align		4
        /*0000*/ 	.word	0x00000000
	.align		4
        /*0004*/ 	.word	0xffffffff
	.align		4
        /*0008*/ 	.word	index@(_ZN7cutlass13device_kernelINS_4gemm6kernel13GemmUniversalIN4cute5tupleIJiiiiEEENS1_10collective13CollectiveMmaINS1_34MainloopSm90TmaGmmaWarpSpecializedILi11ENS5_IJNS4_1CILi2EEESB_NSA_ILi1EEEEEENS1_32KernelTmaWarpSpecializedPingpongEEENS5_IJNSA_ILi64EEENSA_ILi256EEENSA_ILi32EEEEEENS_6half_tENS5_IJlSC_lEEESK_SL_NS4_8TiledMMAINS4_8MMA_AtomIJNS4_4SM904GMMA26MMA_64x256x16_F32F16F16_SSILNSP_5MajorE0ELSR_0ELNSP_7ScaleInE1ELSS_1EEEEEENS4_6LayoutINS5_IJSC_SC_SC_EEENS5_IJNSA_ILi0EEESX_SX_EEEEENS5_IJNS4_10UnderscoreES10_S10_EEEEENS4_23SM90_TMA_LOAD_MULTICASTENS4_14ComposedLayoutINS4_7SwizzleILi2ELi4ELi3EEENS4_18smem_ptr_flag_bitsILi16EEENSV_INS5_IJNSA_ILi8EEESI_EEENS5_IJSI_SC_EEEEEEEvNS4_8identityES13_S1D_vS1E_EENS_8epilogue10collective6detail29Sm90TmaWarpSpecializedAdapterINS1H_15DefaultEpilogueISK_SL_SL_NS1G_6thread17LinearCombinationISK_Li1EffLNS1L_9ScaleType4KindE0ELNS_15FloatRoundStyleE2ESK_EENS1_15EpilogueDefaultEEEEEvvEEEEvNT_6ParamsE)
	.align		4
        /*000c*/ 	.word	index@(__assertfail)
	.align		4
        /*0010*/ 	.word	0x00000000
	.align		4
        /*0014*/ 	.word	0xfffffffe
	.align		4
        /*0018*/ 	.word	0x00000000
	.align		4
        /*001c*/ 	.word	0xfffffffd
	.align		4
        /*0020*/ 	.word	0x00000000
	.align		4
        /*0024*/ 	.word	0xfffffffc


//--------------------- .nv.constant4             --------------------------
	.section	.nv.constant4,"a",@progbits
	.align	8
	.align		8
.nv.constant4:
        /*0000*/ 	.dword	__assertfail
	.align		8
        /*0008*/ 	.dword	__unnamed_1
	.align		8
        /*0010*/ 	.dword	_ZN40_INTERNAL_97b47cef_4_k_cu_b62a07e2_205004cuda3std3__45__cpo5beginE
	.align		8
        /*0018*/ 	.dword	_ZN40_INTERNAL_97b47cef_4_k_cu_b62a07e2_205004cuda3std3__45__cpo3endE
	.align		8
        /*0020*/ 	.dword	_ZN40_INTERNAL_97b47cef_4_k_cu_b62a07e2_205004cuda3std3__45__cpo6cbeginE
	.align		8
        /*0028*/ 	.dword	_ZN40_INTERNAL_97b47cef_4_k_cu_b62a07e2_205004cuda3std3__45__cpo4cendE
	.align		8
        /*0030*/ 	.dword	_ZN40_INTERNAL_97b47cef_4_k_cu_b62a07e2_205004cuda3std3__442_GLOBAL__N__97b47cef_4_k_cu_b62a07e2_205006ignoreE
	.align		8
        /*0038*/ 	.dword	_ZN40_INTERNAL_97b47cef_4_k_cu_b62a07e2_205004cuda3std3__419piecewise_constructE
	.align		8
        /*0040*/ 	.dword	_ZN40_INTERNAL_97b47cef_4_k_cu_b62a07e2_205004cuda3std3__48in_placeE
	.align		8
        /*0048*/ 	.dword	_ZN40_INTERNAL_97b47cef_4_k_cu_b62a07e2_205004cuda3std6ranges3__45__cpo4swapE
	.align		8
        /*0050*/ 	.dword	_ZN40_INTERNAL_97b47cef_4_k_cu_b62a07e2_205004cuda3std6ranges3__45__cpo9iter_moveE
	.align		8
        /*0058*/ 	.dword	_ZN40_INTERNAL_97b47cef_4_k_cu_b62a07e2_205004cute7productE
	.align		8
        /*0060*/ 	.dword	_ZN40_INTERNAL_97b47cef_4_k_cu_b62a07e2_205004cute1_E
	.align		8
        /*0068*/ 	.dword	$str$22
	.align		8
        /*0070*/ 	.dword	$str$23


//--------------------- .text._ZN7cutlass13device_kernelINS_4gemm6kernel13GemmUniversalIN4cute5tupleIJiiiiEEENS1_10collective13CollectiveMmaINS1_34MainloopSm90TmaGmmaWarpSpecializedILi11ENS5_IJNS4_1CILi2EEESB_NSA_ILi1EEEEEENS1_32KernelTmaWarpSpecializedPingpongEEENS5_IJNSA_ILi64EEENSA_ILi256EEENSA_ILi32EEEEEENS_6half_tENS5_IJlSC_lEEESK_SL_NS4_8TiledMMAINS4_8MMA_AtomIJNS4_4SM904GMMA26MMA_64x256x16_F32F16F16_SSILNSP_5MajorE0ELSR_0ELNSP_7ScaleInE1ELSS_1EEEEEENS4_6LayoutINS5_IJSC_SC_SC_EEENS5_IJNSA_ILi0EEESX_SX_EEEEENS5_IJNS4_10UnderscoreES10_S10_EEEEENS4_23SM90_TMA_LOAD_MULTICASTENS4_14ComposedLayoutINS4_7SwizzleILi2ELi4ELi3EEENS4_18smem_ptr_flag_bitsILi16EEENSV_INS5_IJNSA_ILi8EEESI_EEENS5_IJSI_SC_EEEEEEEvNS4_8identityES13_S1D_vS1E_EENS_8epilogue10collective6detail29Sm90TmaWarpSpecializedAdapterINS1H_15DefaultEpilogueISK_SL_SL_NS1G_6thread17LinearCombinationISK_Li1EffLNS1L_9ScaleType4KindE0ELNS_15FloatRoundStyleE2ESK_EENS1_15EpilogueDefaultEEEEEvvEEEEvNT_6ParamsE --------------------------
	.section	.text._ZN7cutlass13device_kernelINS_4gemm6kernel13GemmUniversalIN4cute5tupleIJiiiiEEENS1_10collective13CollectiveMmaINS1_34MainloopSm90TmaGmmaWarpSpecializedILi11ENS5_IJNS4_1CILi2EEESB_NSA_ILi1EEEEEENS1_32KernelTmaWarpSpecializedPingpongEEENS5_IJNSA_ILi64EEENSA_ILi256EEENSA_ILi32EEEEEENS_6half_tENS5_IJlSC_lEEESK_SL_NS4_8TiledMMAINS4_8MMA_AtomIJNS4_4SM904GMMA26MMA_64x256x16_F32F16F16_SSILNSP_5MajorE0ELSR_0ELNSP_7ScaleInE1ELSS_1EEEEEENS4_6LayoutINS5_IJSC_SC_SC_EEENS5_IJNSA_ILi0EEESX_SX_EEEEENS5_IJNS4_10UnderscoreES10_S10_EEEEENS4_23SM90_TMA_LOAD_MULTICASTENS4_14ComposedLayoutINS4_7SwizzleILi2ELi4ELi3EEENS4_18smem_ptr_flag_bitsILi16EEENSV_INS5_IJNSA_ILi8EEESI_EEENS5_IJSI_SC_EEEEEEEvNS4_8identityES13_S1D_vS1E_EENS_8epilogue10collective6detail29Sm90TmaWarpSpecializedAdapterINS1H_15DefaultEpilogueISK_SL_SL_NS1G_6thread17LinearCombinationISK_Li1EffLNS1L_9ScaleType4KindE0ELNS_15FloatRoundStyleE2ESK_EENS1_15EpilogueDefaultEEEEEvvEEEEvNT_6ParamsE,"ax",@progbits
	.align	128
.text._ZN7cutlass13device_kernelINS_4gemm6kernel13GemmUniversalIN4cute5tupleIJiiiiEEENS1_10collective13CollectiveMmaINS1_34MainloopSm90TmaGmmaWarpSpecializedILi11ENS5_IJNS4_1CILi2EEESB_NSA_ILi1EEEEEENS1_32KernelTmaWarpSpecializedPingpongEEENS5_IJNSA_ILi64EEENSA_ILi256EEENSA_ILi32EEEEEENS_6half_tENS5_IJlSC_lEEESK_SL_NS4_8TiledMMAINS4_8MMA_AtomIJNS4_4SM904GMMA26MMA_64x256x16_F32F16F16_SSILNSP_5MajorE0ELSR_0ELNSP_7ScaleInE1ELSS_1EEEEEENS4_6LayoutINS5_IJSC_SC_SC_EEENS5_IJNSA_ILi0EEESX_SX_EEEEENS5_IJNS4_10UnderscoreES10_S10_EEEEENS4_23SM90_TMA_LOAD_MULTICASTENS4_14ComposedLayoutINS4_7SwizzleILi2ELi4ELi3EEENS4_18smem_ptr_flag_bitsILi16EEENSV_INS5_IJNSA_ILi8EEESI_EEENS5_IJSI_SC_EEEEEEEvNS4_8identityES13_S1D_vS1E_EENS_8epilogue10collective6detail29Sm90TmaWarpSpecializedAdapterINS1H_15DefaultEpilogueISK_SL_SL_NS1G_6thread17LinearCombinationISK_Li1EffLNS1L_9ScaleType4KindE0ELNS_15FloatRoundStyleE2ESK_EENS1_15EpilogueDefaultEEEEEvvEEEEvNT_6ParamsE:
        .type           _ZN7cutlass13device_kernelINS_4gemm6kernel13GemmUniversalIN4cute5tupleIJiiiiEEENS1_10collective13CollectiveMmaINS1_34MainloopSm90TmaGmmaWarpSpecializedILi11ENS5_IJNS4_1CILi2EEESB_NSA_ILi1EEEEEENS1_32KernelTmaWarpSpecializedPingpongEEENS5_IJNSA_ILi64EEENSA_ILi256EEENSA_ILi32EEEEEENS_6half_tENS5_IJlSC_lEEESK_SL_NS4_8TiledMMAINS4_8MMA_AtomIJNS4_4SM904GMMA26MMA_64x256x16_F32F16F16_SSILNSP_5MajorE0ELSR_0ELNSP_7ScaleInE1ELSS_1EEEEEENS4_6LayoutINS5_IJSC_SC_SC_EEENS5_IJNSA_ILi0EEESX_SX_EEEEENS5_IJNS4_10UnderscoreES10_S10_EEEEENS4_23SM90_TMA_LOAD_MULTICASTENS4_14ComposedLayoutINS4_7SwizzleILi2ELi4ELi3EEENS4_18smem_ptr_flag_bitsILi16EEENSV_INS5_IJNSA_ILi8EEESI_EEENS5_IJSI_SC_EEEEEEEvNS4_8identityES13_S1D_vS1E_EENS_8epilogue10collective6detail29Sm90TmaWarpSpecializedAdapterINS1H_15DefaultEpilogueISK_SL_SL_NS1G_6thread17LinearCombinationISK_Li1EffLNS1L_9ScaleType4KindE0ELNS_15FloatRoundStyleE2ESK_EENS1_15EpilogueDefaultEEEEEvvEEEEvNT_6ParamsE,@function
        .size           _ZN7cutlass13device_kernelINS_4gemm6kernel13GemmUniversalIN4cute5tupleIJiiiiEEENS1_10collective13CollectiveMmaINS1_34MainloopSm90TmaGmmaWarpSpecializedILi11ENS5_IJNS4_1CILi2EEESB_NSA_ILi1EEEEEENS1_32KernelTmaWarpSpecializedPingpongEEENS5_IJNSA_ILi64EEENSA_ILi256EEENSA_ILi32EEEEEENS_6half_tENS5_IJlSC_lEEESK_SL_NS4_8TiledMMAINS4_8MMA_AtomIJNS4_4SM904GMMA26MMA_64x256x16_F32F16F16_SSILNSP_5MajorE0ELSR_0ELNSP_7ScaleInE1ELSS_1EEEEEENS4_6LayoutINS5_IJSC_SC_SC_EEENS5_IJNSA_ILi0EEESX_SX_EEEEENS5_IJNS4_10UnderscoreES10_S10_EEEEENS4_23SM90_TMA_LOAD_MULTICASTENS4_14ComposedLayoutINS4_7SwizzleILi2ELi4ELi3EEENS4_18smem_ptr_flag_bitsILi16EEENSV_INS5_IJNSA_ILi8EEESI_EEENS5_IJSI_SC_EEEEEEEvNS4_8identityES13_S1D_vS1E_EENS_8epilogue10collective6detail29Sm90TmaWarpSpecializedAdapterINS1H_15DefaultEpilogueISK_SL_SL_NS1G_6thread17LinearCombinationISK_Li1EffLNS1L_9ScaleType4KindE0ELNS_15FloatRoundStyleE2ESK_EENS1_15EpilogueDefaultEEEEEvvEEEEvNT_6ParamsE,(.L_x_344 - _ZN7cutlass13device_kernelINS_4gemm6kernel13GemmUniversalIN4cute5tupleIJiiiiEEENS1_10collective13CollectiveMmaINS1_34MainloopSm90TmaGmmaWarpSpecializedILi11ENS5_IJNS4_1CILi2EEESB_NSA_ILi1EEEEEENS1_32KernelTmaWarpSpecializedPingpongEEENS5_IJNSA_ILi64EEENSA_ILi256EEENSA_ILi32EEEEEENS_6half_tENS5_IJlSC_lEEESK_SL_NS4_8TiledMMAINS4_8MMA_AtomIJNS4_4SM904GMMA26MMA_64x256x16_F32F16F16_SSILNSP_5MajorE0ELSR_0ELNSP_7ScaleInE1ELSS_1EEEEEENS4_6LayoutINS5_IJSC_SC_SC_EEENS5_IJNSA_ILi0EEESX_SX_EEEEENS5_IJNS4_10UnderscoreES10_S10_EEEEENS4_23SM90_TMA_LOAD_MULTICASTENS4_14ComposedLayoutINS4_7SwizzleILi2ELi4ELi3EEENS4_18smem_ptr_flag_bitsILi16EEENSV_INS5_IJNSA_ILi8EEESI_EEENS5_IJSI_SC_EEEEEEEvNS4_8identityES13_S1D_vS1E_EENS_8epilogue10collective6detail29Sm90TmaWarpSpecializedAdapterINS1H_15DefaultEpilogueISK_SL_SL_NS1G_6thread17LinearCombinationISK_Li1EffLNS1L_9ScaleType4KindE0ELNS_15FloatRoundStyleE2ESK_EENS1_15EpilogueDefaultEEEEEvvEEEEvNT_6ParamsE)
        .other          _ZN7cutlass13device_kernelINS_4gemm6kernel13GemmUniversalIN4cute5tupleIJiiiiEEENS1_10collective13CollectiveMmaINS1_34MainloopSm90TmaGmmaWarpSpecializedILi11ENS5_IJNS4_1CILi2EEESB_NSA_ILi1EEEEEENS1_32KernelTmaWarpSpecializedPingpongEEENS5_IJNSA_ILi64EEENSA_ILi256EEENSA_ILi32EEEEEENS_6half_tENS5_IJlSC_lEEESK_SL_NS4_8TiledMMAINS4_8MMA_AtomIJNS4_4SM904GMMA26MMA_64x256x16_F32F16F16_SSILNSP_5MajorE0ELSR_0ELNSP_7ScaleInE1ELSS_1EEEEEENS4_6LayoutINS5_IJSC_SC_SC_EEENS5_IJNSA_ILi0EEESX_SX_EEEEENS5_IJNS4_10UnderscoreES10_S10_EEEEENS4_23SM90_TMA_LOAD_MULTICASTENS4_14ComposedLayoutINS4_7SwizzleILi2ELi4ELi3EEENS4_18smem_ptr_flag_bitsILi16EEENSV_INS5_IJNSA_ILi8EEESI_EEENS5_IJSI_SC_EEEEEEEvNS4_8identityES13_S1D_vS1E_EENS_8epilogue10collective6detail29Sm90TmaWarpSpecializedAdapterINS1H_15DefaultEpilogueISK_SL_SL_NS1G_6thread17LinearCombinationISK_Li1EffLNS1L_9ScaleType4KindE0ELNS_15FloatRoundStyleE2ESK_EENS1_15EpilogueDefaultEEEEEvvEEEEvNT_6ParamsE,@"STO_CUDA_ENTRY STV_DEFAULT"
_ZN7cutlass13device_kernelINS_4gemm6kernel13GemmUniversalIN4cute5tupleIJiiiiEEENS1_10collective13CollectiveMmaINS1_34MainloopSm90TmaGmmaWarpSpecializedILi11ENS5_IJNS4_1CILi2EEESB_NSA_ILi1EEEEEENS1_32KernelTmaWarpSpecializedPingpongEEENS5_IJNSA_ILi64EEENSA_ILi256EEENSA_ILi32EEEEEENS_6half_tENS5_IJlSC_lEEESK_SL_NS4_8TiledMMAINS4_8MMA_AtomIJNS4_4SM904GMMA26MMA_64x256x16_F32F16F16_SSILNSP_5MajorE0ELSR_0ELNSP_7ScaleInE1ELSS_1EEEEEENS4_6LayoutINS5_IJSC_SC_SC_EEENS5_IJNSA_ILi0EEESX_SX_EEEEENS5_IJNS4_10UnderscoreES10_S10_EEEEENS4_23SM90_TMA_LOAD_MULTICASTENS4_14ComposedLayoutINS4_7SwizzleILi2ELi4ELi3EEENS4_18smem_ptr_flag_bitsILi16EEENSV_INS5_IJNSA_ILi8EEESI_EEENS5_IJSI_SC_EEEEEEEvNS4_8identityES13_S1D_vS1E_EENS_8epilogue10collective6detail29Sm90TmaWarpSpecializedAdapterINS1H_15DefaultEpilogueISK_SL_SL_NS1G_6thread17LinearCombinationISK_Li1EffLNS1L_9ScaleType4KindE0ELNS_15FloatRoundStyleE2ESK_EENS1_15EpilogueDefaultEEEEEvvEEEEvNT_6ParamsE:
[----:B------:R-:W0:Y:S02]  /*0000*/  LDC R1, c[0x0][0x28] ;  /* 0x00000a00ff017b82 */ /* 0x000e240000000800 */
[----:B0-----:R-:W-:Y:S01]  /*0010*/  VIADD R1, R1, 0xfffffff8 ;  /* 0xfffffff801017836 */ /* 0x001fe20000000000 */
[----:B------:R-:W0:Y:S01]  /*0020*/  S2R R4, SR_TID.X ;  /* 0x0000000000047919 */ /* 0x000e220000002100 */
[----:B------:R-:W-:Y:S01]  /*0030*/  ELECT P0, URZ, PT ;  /* 0x00000000003f782f */ /* 0x000fe20003800000 */
[----:B------:R-:W-:Y:S01]  /*0040*/  BSSY B0, `(.L_x_0) ;  /* 0x000000f000007945 */ /* 0x000fe20003800000 */
[--C-:B0-----:R-:W-:Y:S02]  /*0050*/  SHF.R.U32.HI R2, RZ, 0x5, R4.reuse ;  /* 0x00000005ff027819 */ /* 0x101fe40000011604 */
[----:B------:R-:W-:-:S03]  /*0060*/  SHF.R.U32.HI R7, RZ, 0x7, R4 ;  /* 0x00000007ff077819 */ /* 0x000fc60000011604 */
[----:B------:R-:W0:Y:S04]  /*0070*/  SHFL.IDX PT, R5, R2, RZ, 0x1f ;  /* 0x00001fff02057589 */ /* 0x000e2800000e0000 */
[----:B------:R1:W2:Y:S01]  /*0080*/  SHFL.IDX PT, R10, R7, RZ, 0x1f ;  /* 0x00001fff070a7589 */ /* 0x0002a200000e0000 */
[----:B0-----:R-:W-:-:S13]  /*0090*/  ISETP.NE.OR P0, PT, R5, RZ, !P0 ;  /* 0x000000ff0500720c */ /* 0x001fda0004705670 */
[----:B-12---:R-:W-:Y:S05]  /*00a0*/  @P0 BRA `(.L_x_1) ;  /* 0x0000000000200947 */ /* 0x006fea0003800000 */
[----:B------:R-:W-:Y:S02]  /*00b0*/  ULDC.64 UR4, c[0x0][0x198] ;  /* 0x0000660000047ab9 */ /* 0x000fe40000000a00 */
[----:B------:R-:W-:Y:S02]  /*00c0*/  UIADD3 UR6, UP0, UR4, 0xf0, URZ ;  /* 0x000000f004067890 */ /* 0x000fe4000ff1e03f */
[----:B------:R-:W-:Y:S02]  /*00d0*/  UIADD3 UR4, UP1, UR4, 0x1f0, URZ ;  /* 0x000001f004047890 */ /* 0x000fe4000ff3e03f */
[----:B------:R-:W-:Y:S02]  /*00e0*/  UIADD3.X UR7, URZ, UR5, URZ, UP0, !UPT ;  /* 0x000000053f077290 */ /* 0x000fe400087fe43f */
[----:B------:R-:W-:-:S07]  /*00f0*/  UIADD3.X UR5, URZ, UR5, URZ, UP1, !UPT ;  /* 0x000000053f057290 */ /* 0x000fce0008ffe43f */
[----:B------:R0:W-:Y:S02]  /*0100*/  UTMACCTL.PF [UR6] ;  /* 0x00000000060079b9 */ /* 0x0001e40008040000 */
[----:B------:R0:W-:Y:S02]  /*0110*/  UTMACCTL.PF [UR4] ;  /* 0x00000000040079b9 */ /* 0x0001e40008040000 */
[----:B0-----:R-:W-:Y:S01]  /*0120*/  NOP ;  /* 0x0000000000007918 */ /* 0x001fe20000000000 */
.L_x_1:
[----:B------:R-:W-:Y:S05]  /*0130*/  BSYNC B0 ;  /* 0x0000000000007941 */ /* 0x000fea0003800000 */
.L_x_0:
[----:B------:R-:W0:Y:S01]  /*0140*/  SHFL.IDX PT, R8, R2, RZ, 0x1f ;  /* 0x00001fff02087589 */ /* 0x000e2200000e0000 */
[----:B------:R-:W-:-:S04]  /*0150*/  SHF.R.S32.HI R3, RZ, 0x1f, R4 ;  /* 0x0000001fff037819 */ /* 0x000fc80000011404 */
[----:B------:R-:W-:Y:S02]  /*0160*/  LEA.HI R3, R3, R4, RZ, 0x7 ;  /* 0x0000000403037211 */ /* 0x000fe400078f38ff */
[----:B0-----:R-:W-:-:S13]  /*0170*/  ISETP.NE.AND P0, PT, R8, RZ, PT ;  /* 0x000000ff0800720c */ /* 0x001fda0003f05270 */
[----:B------:R-:W-:Y:S05]  /*0180*/  @P0 BRA `(.L_x_2) ;  /* 0x00000000009c0947 */ /* 0x000fea0003800000 */
[----:B------:R-:W-:Y:S01]  /*0190*/  ELECT P0, URZ, PT ;  /* 0x00000000003f782f */ /* 0x000fe20003800000 */
[----:B------:R-:W-:-:S12]  /*01a0*/  BSSY B0, `(.L_x_2) ;  /* 0x0000025000007945 */ /* 0x000fd80003800000 */
[----:B------:R-:W-:Y:S05]  /*01b0*/  @!P0 BRA `(.L_x_3) ;  /* 0x00000000008c8947 */ /* 0x000fea0003800000 */
[----:B------:R-:W0:Y:S01]  /*01c0*/  S2UR UR8, SR_CgaCtaId ;  /* 0x00000000000879c3 */ /* 0x000e220000008800 */
[----:B------:R-:W-:Y:S01]  /*01d0*/  UMOV UR4, 0x400 ;  /* 0x0000040000047882 */ /* 0x000fe20000000000 */
[----:B------:R-:W-:Y:S01]  /*01e0*/  UMOV UR5, 0x1 ;  /* 0x0000000100057882 */ /* 0x000fe20000000000 */
[----:B------:R-:W-:Y:S02]  /*01f0*/  UMOV UR6, 0x3 ;  /* 0x0000000300067882 */ /* 0x000fe40000000000 */
[----:B------:R-:W-:-:S04]  /*0200*/  UIADD3 UR6, -UR6, 0x100000, URZ ;  /* 0x0010000006067890 */ /* 0x000fc8000fffe13f */
[----:B------:R-:W-:Y:S02]  /*0210*/  USHF.L.U32 UR7, UR6, 0xb, URZ ;  /* 0x0000000b06077899 */ /* 0x000fe4000800063f */
[----:B------:R-:W-:Y:S02]  /*0220*/  USHF.L.U32 UR6, UR6, 0x1, URZ ;  /* 0x0000000106067899 */ /* 0x000fe4000800063f */
[----:B0-----:R-:W-:Y:S02]  /*0230*/  ULEA UR8, UR8, UR4, 0x18 ;  /* 0x0000000408087291 */ /* 0x001fe4000f8ec03f */
[----:B------:R-:W-:-:S04]  /*0240*/  UIADD3 UR4, -UR5, 0x100000, URZ ;  /* 0x0010000005047890 */ /* 0x000fc8000fffe13f */
[----:B------:R-:W-:Y:S02]  /*0250*/  USHF.L.U32 UR5, UR4, 0xb, URZ ;  /* 0x0000000b04057899 */ /* 0x000fe4000800063f */
[----:B------:R-:W-:Y:S01]  /*0260*/  USHF.L.U32 UR4, UR4, 0x1, URZ ;  /* 0x0000000104047899 */ /* 0x000fe2000800063f */
[----:B------:R-:W0:Y:S11]  /*0270*/  FENCE.VIEW.ASYNC.S ;  /* 0x00000000000073c6 */ /* 0x000e360000000000 */
[----:B0-----:R0:W1:Y:S01]  /*0280*/  SYNCS.EXCH.64 URZ, [UR8], UR4 ;  /* 0x00000004083f75b2 */ /* 0x0010620008000100 */
[----:B------:R0:W2:Y:S01]  /*0290*/  SYNCS.EXCH.64 URZ, [UR8+0x58], UR6 ;  /* 0x00005806083f75b2 */ /* 0x0000a20008000100 */
[----:B------:R0:W3:Y:S01]  /*02a0*/  SYNCS.EXCH.64 URZ, [UR8+0x8], UR4 ;  /* 0x00000804083f75b2 */ /* 0x0000e20008000100 */
[----:B------:R0:W4:Y:S01]  /*02b0*/  SYNCS.EXCH.64 URZ, [UR8+0x60], UR6 ;  /* 0x00006006083f75b2 */ /* 0x0001220008000100 */
[----:B------:R0:W0:Y:S01]  /*02c0*/  SYNCS.EXCH.64 URZ, [UR8+0x10], UR4 ;  /* 0x00001004083f75b2 */ /* 0x0000220008000100 */
        /* <DEDUP_REMOVED lines=17> */
[----:B------:R-:W-:Y:S01]  /*03e0*/  NOP ;  /* 0x0000000000007918 */ /* 0x000fe20000000000 */
.L_x_3:
[----:B0-----:R-:W-:Y:S05]  /*03f0*/  BSYNC B0 ;  /* 0x0000000000007941 */ /* 0x001fea0003800000 */
.L_x_2:
[----:B------:R-:W0:Y:S01]  /*0400*/  SHFL.IDX PT, R13, R2, RZ, 0x1f ;  /* 0x00001fff020d7589 */ /* 0x000e2200000e0000 */
[----:B------:R-:W5:Y:S01]  /*0410*/  S2UR UR12, SR_CTAID.X ;  /* 0x00000000000c79c3 */ /* 0x000f620000002500 */
[----:B------:R-:W-:Y:S02]  /*0420*/  LOP3.LUT R3, R3, 0xffffff80, RZ, 0xc0, !PT ;  /* 0xffffff8003037812 */ /* 0x000fe400078ec0ff */
[----:B------:R-:W-:Y:S01]  /*0430*/  ELECT P0, URZ, PT ;  /* 0x00000000003f782f */ /* 0x000fe20003800000 */
[----:B------:R1:W2:Y:S01]  /*0440*/  SHFL.IDX PT, R12, R2, RZ, 0x1f ;  /* 0x00001fff020c7589 */ /* 0x0002a200000e0000 */
[----:B------:R-:W-:Y:S01]  /*0450*/  ELECT P1, URZ, PT ;  /* 0x00000000003f782f */ /* 0x000fe20003820000 */
[----:B------:R-:W-:Y:S01]  /*0460*/  NOP ;  /* 0x0000000000007918 */ /* 0x000fe20000000000 */
[----:B------:R-:W-:Y:S01]  /*0470*/  IMAD.IADD R3, R4, 0x1, -R3 ;  /* 0x0000000104037824 */ /* 0x000fe200078e0a03 */
[----:B------:R-:W3:Y:S01]  /*0480*/  S2R R6, SR_CTAID.Y ;  /* 0x0000000000067919 */ /* 0x000ee20000002600 */
[----:B------:R-:W-:Y:S01]  /*0490*/  ULDC UR4, c[0x0][0x150] ;  /* 0x0000540000047ab9 */ /* 0x000fe20000000800 */
[----:B------:R-:W4:Y:S01]  /*04a0*/  LDC R14, c[0x0][0x144] ;  /* 0x00005100ff0e7b82 */ /* 0x000f220000000800 */
[----:B------:R-:W-:Y:S01]  /*04b0*/  UMOV UR11, 0x80 ;  /* 0x00000080000b7882 */ /* 0x000fe20000000000 */
[----:B------:R-:W-:Y:S01]  /*04c0*/  SHF.R.S32.HI R0, RZ, 0x1f, R3 ;  /* 0x0000001fff007819 */ /* 0x000fe20000011403 */
[----:B------:R-:W-:Y:S01]  /*04d0*/  NOP ;  /* 0x0000000000007918 */ /* 0x000fe20000000000 */
[C---:B------:R-:W-:Y:S01]  /*04e0*/  VIADD R35, R10.reuse, 0xffffffff ;  /* 0xffffffff0a237836 */ /* 0x040fe20000000000 */
[----:B------:R-:W-:Y:S01]  /*04f0*/  ISETP.NE.AND P4, PT, R10, RZ, PT ;  /* 0x000000ff0a00720c */ /* 0x000fe20003f85270 */
[----:B------:R-:W-:Y:S01]  /*0500*/  IMAD.MOV.U32 R153, RZ, RZ, 0x1 ;  /* 0x00000001ff997424 */ /* 0x000fe200078e00ff */
[----:B------:R-:W-:Y:S01]  /*0510*/  LEA.HI R9, R0, R3, RZ, 0x3 ;  /* 0x0000000300097211 */ /* 0x000fe200078f18ff */
[----:B------:R-:W4:Y:S01]  /*0520*/  LDC R15, c[0x0][0x140] ;  /* 0x00005000ff0f7b82 */ /* 0x000f220000000800 */
[----:B------:R-:W-:-:S02]  /*0530*/  ISETP.GE.U32.AND P6, PT, R35, 0x2, PT ;  /* 0x000000022300780c */ /* 0x000fc40003fc6070 */
[--C-:B------:R-:W-:Y:S02]  /*0540*/  SHF.R.S32.HI R11, RZ, 0x3, R9.reuse ;  /* 0x00000003ff0b7819 */ /* 0x100fe40000011409 */
[----:B-1----:R-:W-:Y:S02]  /*0550*/  SHF.R.S32.HI R2, RZ, 0x1f, R9 ;  /* 0x0000001fff027819 */ /* 0x002fe40000011409 */
[----:B------:R-:W-:Y:S01]  /*0560*/  SHF.R.S32.HI R9, RZ, 0x1f, R8 ;  /* 0x0000001fff097819 */ /* 0x000fe20000011408 */
[----:B------:R-:W1:Y:S01]  /*0570*/  LDC R25, c[0x0][0x148] ;  /* 0x00005200ff197b82 */ /* 0x000e620000000800 */
[----:B0-----:R-:W-:Y:S02]  /*0580*/  ISETP.NE.OR P0, PT, R13, RZ, !P0 ;  /* 0x000000ff0d00720c */ /* 0x001fe40004705670 */
[----:B-----5:R-:W-:Y:S02]  /*0590*/  I2FP.F32.U32 R13, UR12 ;  /* 0x0000000c000d7c45 */ /* 0x020fe40008201000 */
[----:B------:R-:W-:-:S02]  /*05a0*/  LEA.HI R2, R2, R11, RZ, 0x2 ;  /* 0x0000000b02027211 */ /* 0x000fc400078f10ff */
[----:B------:R-:W-:Y:S01]  /*05b0*/  LEA.HI R9, R9, R8, RZ, 0x2 ;  /* 0x0000000809097211 */ /* 0x000fe200078f10ff */
[----:B------:R-:W-:Y:S01]  /*05c0*/  FMUL R13, R13, UR4 ;  /* 0x000000040d0d7c20 */ /* 0x000fe20008400000 */
[----:B--2---:R-:W-:Y:S01]  /*05d0*/  ISETP.NE.OR P1, PT, R12, RZ, !P1 ;  /* 0x000000ff0c00720c */ /* 0x004fe20004f25670 */
[----:B------:R-:W-:Y:S01]  /*05e0*/  ULDC UR4, c[0x0][0x154] ;  /* 0x0000550000047ab9 */ /* 0x000fe20000000800 */
[----:B------:R-:W-:Y:S02]  /*05f0*/  LOP3.LUT R12, R2, 0xfffffffc, RZ, 0xc0, !PT ;  /* 0xfffffffc020c7812 */ /* 0x000fe400078ec0ff */
[----:B------:R-:W-:Y:S01]  /*0600*/  LOP3.LUT R9, R9, 0x3ffffffc, RZ, 0xc0, !PT ;  /* 0x3ffffffc09097812 */ /* 0x000fe200078ec0ff */
[----:B------:R-:W0:Y:S01]  /*0610*/  F2I.U32.TRUNC.NTZ R13, R13 ;  /* 0x0000000d000d7305 */ /* 0x000e22000020f000 */
[----:B------:R-:W-:Y:S01]  /*0620*/  SHF.R.S32.HI R2, RZ, 0x1f, R5 ;  /* 0x0000001fff027819 */ /* 0x000fe20000011405 */
[----:B------:R-:W-:Y:S01]  /*0630*/  IMAD.IADD R12, R11, 0x1, -R12 ;  /* 0x000000010b0c7824 */ /* 0x000fe200078e0a0c */
[----:B------:R-:W-:Y:S01]  /*0640*/  VOTEU.ALL UP1, P0 ;  /* 0x00000000003f7886 */ /* 0x000fe20000020000 */
[----:B------:R-:W-:Y:S01]  /*0650*/  IMAD.IADD R9, R8, 0x1, -R9 ;  /* 0x0000000108097824 */ /* 0x000fe200078e0a09 */
[----:B------:R-:W-:Y:S01]  /*0660*/  LEA.HI R2, R2, R5, RZ, 0x2 ;  /* 0x0000000502027211 */ /* 0x000fe200078f10ff */
[----:B------:R-:W-:Y:S01]  /*0670*/  VOTEU.ALL UP0, P0 ;  /* 0x00000000003f7886 */ /* 0x000fe20000000000 */
[----:B---3--:R-:W-:Y:S01]  /*0680*/  I2FP.F32.U32 R8, R6 ;  /* 0x0000000600087245 */ /* 0x008fe20000201000 */
[----:B------:R-:W-:Y:S01]  /*0690*/  IMAD R9, R9, 0x4, R12 ;  /* 0x0000000409097824 */ /* 0x000fe200078e020c */
[----:B------:R-:W-:Y:S01]  /*06a0*/  LOP3.LUT R2, R2, 0xfffffffc, RZ, 0xc0, !PT ;  /* 0xfffffffc02027812 */ /* 0x000fe200078ec0ff */
[----:B------:R-:W-:Y:S01]  /*06b0*/  VOTEU.ALL UP2, P1 ;  /* 0x00000000003f7886 */ /* 0x000fe20000840000 */
[----:B------:R-:W2:Y:S01]  /*06c0*/  @!UP1 S2UR UR7, SR_CgaCtaId ;  /* 0x00000000000799c3 */ /* 0x000ea20000008800 */
[----:B------:R-:W-:Y:S01]  /*06d0*/  FMUL R8, R8, UR4 ;  /* 0x0000000408087c20 */ /* 0x000fe20008400000 */
[----:B------:R-:W-:Y:S01]  /*06e0*/  IMAD.SHL.U32 R152, R9, 0x4, RZ ;  /* 0x0000000409987824 */ /* 0x000fe200078e00ff */
[----:B------:R-:W-:Y:S01]  /*06f0*/  UMOV UR4, 0x20 ;  /* 0x0000002000047882 */ /* 0x000fe20000000000 */
[----:B------:R-:W-:Y:S01]  /*0700*/  IMAD.IADD R5, R5, 0x1, -R2 ;  /* 0x0000000105057824 */ /* 0x000fe200078e0a02 */
[----:B------:R-:W-:Y:S01]  /*0710*/  LEA.HI R2, R9, R9, RZ, 0x1 ;  /* 0x0000000909027211 */ /* 0x000fe200078f08ff */
[----:B0-----:R-:W-:Y:S01]  /*0720*/  IMAD.MOV R13, RZ, RZ, -R13 ;  /* 0x000000ffff0d7224 */ /* 0x001fe200078e0a0d */
[----:B------:R-:W0:Y:S01]  /*0730*/  F2I.U32.TRUNC.NTZ R8, R8 ;  /* 0x0000000800087305 */ /* 0x000e22000020f000 */
[----:B------:R-:W3:Y:S01]  /*0740*/  @!UP2 S2UR UR10, SR_CgaCtaId ;  /* 0x00000000000aa9c3 */ /* 0x000ee20000008800 */
[----:B------:R-:W-:Y:S01]  /*0750*/  LOP3.LUT R2, R2, 0xfffffffe, RZ, 0xc0, !PT ;  /* 0xfffffffe02027812 */ /* 0x000fe200078ec0ff */
[----:B----4-:R-:W-:Y:S01]  /*0760*/  IMAD R21, R14, R13, UR12 ;  /* 0x0000000c0e157e24 */ /* 0x010fe2000f8e020d */
[----:B------:R-:W-:Y:S01]  /*0770*/  @!UP1 UMOV UR6, 0x400 ;  /* 0x0000040000069882 */ /* 0x000fe20000000000 */
[----:B------:R-:W-:-:S04]  /*0780*/  @!UP1 UIADD3 UR4, -UR4, 0x100000, URZ ;  /* 0x0010000004049890 */ /* 0x000fc8000fffe13f */
[----:B------:R-:W-:Y:S02]  /*0790*/  @!UP1 USHF.L.U32 UR5, UR4, 0xb, URZ ;  /* 0x0000000b04059899 */ /* 0x000fe4000800063f */
[----:B------:R-:W-:Y:S01]  /*07a0*/  @!UP1 USHF.L.U32 UR4, UR4, 0x1, URZ ;  /* 0x0000000104049899 */ /* 0x000fe2000800063f */
[C---:B------:R-:W-:Y:S01]  /*07b0*/  LOP3.LUT R152, R9.reuse, 0xc, R152, 0x78, !PT ;  /* 0x0000000c09987812 */ /* 0x040fe200078e7898 */
[----:B------:R-:W-:Y:S01]  /*07c0*/  IMAD.IADD R2, R9, 0x1, -R2 ;  /* 0x0000000109027824 */ /* 0x000fe200078e0a02 */
[----:B------:R-:W-:Y:S01]  /*07d0*/  @!UP2 UMOV UR9, 0x400 ;  /* 0x000004000009a882 */ /* 0x000fe20000000000 */
[----:B------:R-:W-:Y:S01]  /*07e0*/  VOTEU.ALL UP3, P1 ;  /* 0x00000000003f7886 */ /* 0x000fe20000860000 */
[----:B------:R-:W-:Y:S01]  /*07f0*/  VOTEU.ALL UP4, P1 ;  /* 0x00000000003f7886 */ /* 0x000fe20000880000 */
[----:B------:R-:W-:Y:S01]  /*0800*/  VOTEU.ALL UP5, P1 ;  /* 0x00000000003f7886 */ /* 0x000fe200008a0000 */
[----:B------:R-:W-:Y:S01]  /*0810*/  ISETP.NE.AND P3, PT, R2, R21, PT ;  /* 0x000000150200720c */ /* 0x000fe20003f65270 */
[----:B------:R4:W4:Y:S01]  /*0820*/  SHFL.IDX PT, R14, R7, RZ, 0x1f ;  /* 0x00001fff070e7589 */ /* 0x00092200000e0000 */
[----:B------:R-:W-:Y:S01]  /*0830*/  ISETP.EQ.U32.AND P2, PT, R15, 0x1, PT ;  /* 0x000000010f00780c */ /* 0x000fe20003f42070 */
[----:B0-----:R-:W-:Y:S01]  /*0840*/  IMAD.MOV R20, RZ, RZ, -R8 ;  /* 0x000000ffff147224 */ /* 0x001fe200078e0a08 */
[----:B--2---:R-:W-:-:S02]  /*0850*/  @!UP1 ULEA UR8, UR7, UR6, 0x18 ;  /* 0x0000000607089291 */ /* 0x004fc4000f8ec03f */
[----:B------:R-:W-:-:S04]  /*0860*/  @!UP2 UIADD3 UR6, -UR11, 0x100000, URZ ;  /* 0x001000000b06a890 */ /* 0x000fc8000fffe13f */
[----:B------:R-:W-:Y:S02]  /*0870*/  @!UP2 USHF.L.U32 UR7, UR6, 0xb, URZ ;  /* 0x0000000b0607a899 */ /* 0x000fe4000800063f */
[----:B------:R-:W-:Y:S01]  /*0880*/  @!UP2 USHF.L.U32 UR6, UR6, 0x1, URZ ;  /* 0x000000010606a899 */ /* 0x000fe2000800063f */
[----:B-1----:R-:W-:Y:S01]  /*0890*/  IMAD R9, R25, R20, R6 ;  /* 0x0000001419097224 */ /* 0x002fe200078e0206 */
[----:B------:R-:W-:Y:S01]  /*08a0*/  VOTEU.ALL UP1, P0 ;  /* 0x00000000003f7886 */ /* 0x000fe20000020000 */
[----:B------:R-:W-:Y:S01]  /*08b0*/  LOP3.LUT P0, RZ, R3, 0x7, RZ, 0xc0, !PT ;  /* 0x0000000703ff7812 */ /* 0x000fe2000780c0ff */
[----:B---3--:R-:W-:Y:S01]  /*08c0*/  @!UP2 ULEA UR9, UR10, UR9, 0x18 ;  /* 0x000000090a09a291 */ /* 0x008fe2000f8ec03f */
[----:B------:R-:W-:Y:S01]  /*08d0*/  @P3 LEA.HI R2, R152, R152, RZ, 0x1 ;  /* 0x0000009898023211 */ /* 0x000fe200078f08ff */
[----:B------:R-:W-:Y:S01]  /*08e0*/  VOTEU.ALL UP2, P1 ;  /* 0x00000000003f7886 */ /* 0x000fe20000840000 */
[----:B------:R-:W-:Y:S01]  /*08f0*/  ISETP.NE.AND P1, PT, R5, 0x3, PT ;  /* 0x000000030500780c */ /* 0x000fe20003f25270 */
[----:B------:R-:W0:Y:S02]  /*0900*/  FENCE.VIEW.ASYNC.S ;  /* 0x00000000000073c6 */ /* 0x000e240000000000 */
[----:B0-----:R0:W1:Y:S01]  /*0910*/  @!UP0 SYNCS.EXCH.64 URZ, [UR8+0xe0], UR4 ;  /* 0x0000e004083f85b2 */ /* 0x0010620008000100 */
[----:B------:R-:W-:-:S02]  /*0920*/  @P3 SHF.R.S32.HI R2, RZ, 0x1, R2 ;  /* 0x00000001ff023819 */ /* 0x000fc40000011402 */
[----:B------:R-:W-:Y:S02]  /*0930*/  ISETP.EQ.OR P1, PT, R5, RZ, !P1 ;  /* 0x000000ff0500720c */ /* 0x000fe40004f22670 */
[----:B------:R-:W-:Y:S02]  /*0940*/  @P3 ISETP.NE.AND P5, PT, R2, R9, PT ;  /* 0x000000090200320c */ /* 0x000fe40003fa5270 */
[----:B------:R-:W-:Y:S02]  /*0950*/  ISETP.LT.U32.AND P0, PT, R152, 0x4, !P0 ;  /* 0x000000049800780c */ /* 0x000fe40004701070 */
[----:B------:R-:W-:Y:S02]  /*0960*/  ISETP.EQ.AND P1, PT, R10, RZ, P1 ;  /* 0x000000ff0a00720c */ /* 0x000fe40000f22270 */
[----:B------:R-:W-:Y:S02]  /*0970*/  SEL R2, RZ, 0x1, !P0 ;  /* 0x00000001ff027807 */ /* 0x000fe40004000000 */
[----:B------:R-:W-:-:S02]  /*0980*/  @P3 SEL R153, RZ, 0x1, P5 ;  /* 0x00000001ff993807 */ /* 0x000fc40002800000 */
[----:B------:R-:W-:Y:S01]  /*0990*/  SEL R16, RZ, 0x1, !P1 ;  /* 0x00000001ff107807 */ /* 0x000fe20004800000 */
[----:B------:R0:W2:Y:S01]  /*09a0*/  @!UP1 SYNCS.EXCH.64 URZ, [UR8+0xe8], UR4 ;  /* 0x0000e804083f95b2 */ /* 0x0000a20008000100 */
[----:B------:R-:W-:Y:S01]  /*09b0*/  NOP ;  /* 0x0000000000007918 */ /* 0x000fe20000000000 */
[----:B------:R-:W-:Y:S02]  /*09c0*/  LOP3.LUT R153, R153, R2, RZ, 0xc0, !PT ;  /* 0x0000000299997212 */ /* 0x000fe400078ec0ff */
[----:B------:R-:W-:Y:S01]  /*09d0*/  SEL R16, R16, 0x2, P6 ;  /* 0x0000000210107807 */ /* 0x000fe20003000000 */
[----:B------:R0:W3:Y:S01]  /*09e0*/  @!UP2 SYNCS.EXCH.64 URZ, [UR9+0xc0], UR6 ;  /* 0x0000c006093fa5b2 */ /* 0x0000e20008000100 */
[----:B------:R0:W0:Y:S01]  /*09f0*/  @!UP3 SYNCS.EXCH.64 URZ, [UR9+0xc8], UR6 ;  /* 0x0000c806093fb5b2 */ /* 0x0000220008000100 */
[----:B------:R0:W0:Y:S01]  /*0a00*/  @!UP4 SYNCS.EXCH.64 URZ, [UR9+0xd0], UR6 ;  /* 0x0000d006093fc5b2 */ /* 0x0000220008000100 */
[----:B------:R0:W0:Y:S01]  /*0a10*/  @!UP5 SYNCS.EXCH.64 URZ, [UR9+0xd8], UR6 ;  /* 0x0000d806093fd5b2 */ /* 0x0000220008000100 */
[----:B------:R-:W-:Y:S01]  /*0a20*/  NOP ;  /* 0x0000000000007918 */ /* 0x000fe20000000000 */
[----:B-1--4-:R-:W-:Y:S05]  /*0a30*/  @!P2 BRA `(.L_x_4) ;  /* 0x000000000008a947 */ /* 0x012fea0003800000 */
[----:B0-23--:R-:W-:Y:S01]  /*0a40*/  UCGABAR_ARV ;  /* 0x00000000000079c7 */ /* 0x00dfe20008000000 */
[----:B------:R-:W-:Y:S05]  /*0a50*/  BRA `(.L_x_5) ;  /* 0x0000000000047947 */ /* 0x000fea0003800000 */
.L_x_4:
[----:B0-23--:R-:W-:Y:S01]  /*0a60*/  NOP ;  /* 0x0000000000007918 */ /* 0x00dfe20000000000 */
.L_x_5:
[----:B------:R-:W-:Y:S01]  /*0a70*/  ULDC.64 UR4, c[0x0][0x598] ;  /* 0x0001660000047ab9 */ /* 0x000fe20000000a00 */
[----:B------:R-:W-:Y:S01]  /*0a80*/  ULDC.64 UR36, c[0x0][0x208] ;  /* 0x0000820000247ab9 */ /* 0x000fe20000000a00 */
[----:B------:R-:W-:-:S04]  /*0a90*/  ISETP.NE.U32.AND P0, PT, RZ, UR4, PT ;  /* 0x00000004ff007c0c */ /* 0x000fc8000bf05070 */
[----:B------:R-:W-:-:S13]  /*0aa0*/  ISETP.NE.AND.EX P0, PT, RZ, UR5, PT, P0 ;  /* 0x00000005ff007c0c */ /* 0x000fda000bf05300 */
[----:B------:R-:W-:Y:S05]  /*0ab0*/  @!P0 BRA `(.L_x_6) ;  /* 0x00000000001c8947 */ /* 0x000fea0003800000 */
[----:B------:R-:W0:Y:S02]  /*0ac0*/  LDC.64 R8, c[0x0][0x598] ;  /* 0x00016600ff087b82 */ /* 0x000e240000000a00 */
[----:B0-----:R-:W2:Y:S02]  /*0ad0*/  LDG.E.64 R8, desc[UR36][R8.64] ;  /* 0x0000002408087981 */ /* 0x001ea4000c1e1b00 */
[----:B--2---:R-:W-:-:S04]  /*0ae0*/  ISETP.NE.U32.AND P0, PT, R8, RZ, PT ;  /* 0x000000ff0800720c */ /* 0x004fc80003f05070 */
[----:B------:R-:W-:-:S13]  /*0af0*/  ISETP.NE.AND.EX P0, PT, R9, RZ, PT, P0 ;  /* 0x000000ff0900720c */ /* 0x000fda0003f05300 */
[----:B------:R-:W-:Y:S05]  /*0b00*/  @!P0 BRA `(.L_x_6) ;  /* 0x0000000000088947 */ /* 0x000fea0003800000 */
[----:B------:R0:W5:Y:S01]  /*0b10*/  LD.E R154, desc[UR36][R8.64] ;  /* 0x00000024089a7980 */ /* 0x000162000c101900 */
[----:B------:R-:W-:Y:S05]  /*0b20*/  BRA `(.L_x_7) ;  /* 0x0000000000247947 */ /* 0x000fea0003800000 */
.L_x_6:
[----:B------:R-:W-:Y:S02]  /*0b30*/  ULDC.64 UR4, c[0x0][0x588] ;  /* 0x0001620000047ab9 */ /* 0x000fe40000000a00 */
[----:B------:R-:W-:-:S04]  /*0b40*/  ISETP.NE.U32.AND P0, PT, RZ, UR4, PT ;  /* 0x00000004ff007c0c */ /* 0x000fc8000bf05070 */
[----:B------:R-:W-:-:S13]  /*0b50*/  ISETP.NE.AND.EX P0, PT, RZ, UR5, PT, P0 ;  /* 0x00000005ff007c0c */ /* 0x000fda000bf05300 */
[----:B------:R-:W-:Y:S05]  /*0b60*/  @!P0 BRA `(.L_x_8) ;  /* 0x00000000000c8947 */ /* 0x000fea0003800000 */
[----:B------:R-:W0:Y:S02]  /*0b70*/  LDC.64 R154, c[0x0][0x588] ;  /* 0x00016200ff9a7b82 */ /* 0x000e240000000a00 */
[----:B0-----:R1:W5:Y:S01]  /*0b80*/  LDG.E R154, desc[UR36][R154.64] ;  /* 0x000000249a9a7981 */ /* 0x001362000c1e1900 */
[----:B------:R-:W-:Y:S05]  /*0b90*/  BRA `(.L_x_7) ;  /* 0x0000000000087947 */ /* 0x000fea0003800000 */
.L_x_8:
[----:B------:R-:W-:Y:S02]  /*0ba0*/  ULDC UR4, c[0x0][0x580] ;  /* 0x0001600000047ab9 */ /* 0x000fe40000000800 */
[----:B------:R-:W-:-:S07]  /*0bb0*/  IMAD.U32 R154, RZ, RZ, UR4 ;  /* 0x00000004ff9a7e24 */ /* 0x000fce000f8e00ff */
.L_x_7:
[----:B------:R-:W-:Y:S02]  /*0bc0*/  ULDC.64 UR4, c[0x0][0x5a0] ;  /* 0x0001680000047ab9 */ /* 0x000fe40000000a00 */
[----:B------:R-:W-:-:S04]  /*0bd0*/  ISETP.NE.U32.AND P0, PT, RZ, UR4, PT ;  /* 0x00000004ff007c0c */ /* 0x000fc8000bf05070 */
[----:B------:R-:W-:-:S13]  /*0be0*/  ISETP.NE.AND.EX P0, PT, RZ, UR5, PT, P0 ;  /* 0x00000005ff007c0c */ /* 0x000fda000bf05300 */
[----:B------:R-:W-:Y:S05]  /*0bf0*/  @!P0 BRA `(.L_x_9) ;  /* 0x00000000001c8947 */ /* 0x000fea0003800000 */
[----:B0-----:R-:W0:Y:S02]  /*0c00*/  LDC.64 R8, c[0x0][0x5a0] ;  /* 0x00016800ff087b82 */ /* 0x001e240000000a00 */
[----:B0-----:R-:W2:Y:S02]  /*0c10*/  LDG.E.64 R8, desc[UR36][R8.64] ;  /* 0x0000002408087981 */ /* 0x001ea4000c1e1b00 */
[----:B--2---:R-:W-:-:S04]  /*0c20*/  ISETP.NE.U32.AND P0, PT, R8, RZ, PT ;  /* 0x000000ff0800720c */ /* 0x004fc80003f05070 */
[----:B------:R-:W-:-:S13]  /*0c30*/  ISETP.NE.AND.EX P0, PT, R9, RZ, PT, P0 ;  /* 0x000000ff0900720c */ /* 0x000fda0003f05300 */
[----:B------:R-:W-:Y:S05]  /*0c40*/  @!P0 BRA `(.L_x_9) ;  /* 0x0000000000088947 */ /* 0x000fea0003800000 */
[----:B-1----:R0:W5:Y:S01]  /*0c50*/  LD.E R155, desc[UR36][R8.64] ;  /* 0x00000024089b7980 */ /* 0x002162000c101900 */
[----:B------:R-:W-:Y:S05]  /*0c60*/  BRA `(.L_x_10) ;  /* 0x0000000000247947 */ /* 0x000fea0003800000 */
.L_x_9:
[----:B------:R-:W-:Y:S02]  /*0c70*/  ULDC.64 UR4, c[0x0][0x590] ;  /* 0x0001640000047ab9 */ /* 0x000fe40000000a00 */
[----:B------:R-:W-:-:S04]  /*0c80*/  ISETP.NE.U32.AND P0, PT, RZ, UR4, PT ;  /* 0x00000004ff007c0c */ /* 0x000fc8000bf05070 */
[----:B------:R-:W-:-:S13]  /*0c90*/  ISETP.NE.AND.EX P0, PT, RZ, UR5, PT, P0 ;  /* 0x00000005ff007c0c */ /* 0x000fda000bf05300 */
[----:B------:R-:W-:Y:S05]  /*0ca0*/  @!P0 BRA `(.L_x_11) ;  /* 0x00000000000c8947 */ /* 0x000fea0003800000 */
[----:B0-----:R-:W1:Y:S02]  /*0cb0*/  LDC.64 R8, c[0x0][0x590] ;  /* 0x00016400ff087b82 */ /* 0x001e640000000a00 */
[----:B-1----:R1:W5:Y:S01]  /*0cc0*/  LDG.E R155, desc[UR36][R8.64] ;  /* 0x00000024089b7981 */ /* 0x002362000c1e1900 */
[----:B------:R-:W-:Y:S05]  /*0cd0*/  BRA `(.L_x_10) ;  /* 0x0000000000087947 */ /* 0x000fea0003800000 */
.L_x_11:
[----:B------:R-:W-:Y:S02]  /*0ce0*/  ULDC UR4, c[0x0][0x584] ;  /* 0x0001610000047ab9 */ /* 0x000fe40000000800 */
[----:B-1----:R-:W-:-:S07]  /*0cf0*/  IMAD.U32 R155, RZ, RZ, UR4 ;  /* 0x00000004ff9b7e24 */ /* 0x002fce000f8e00ff */
.L_x_10:
[----:B------:R-:W2:Y:S01]  /*0d00*/  LDC R2, c[0x0][0x65c] ;  /* 0x00019700ff027b82 */ /* 0x000ea20000000800 */
[----:B------:R-:W-:Y:S01]  /*0d10*/  ULDC UR6, c[0x0][0x28c] ;  /* 0x0000a30000067ab9 */ /* 0x000fe20000000800 */
[----:B------:R-:W-:Y:S01]  /*0d20*/  ISETP.NE.AND P0, PT, R10, 0x2, PT ;  /* 0x000000020a00780c */ /* 0x000fe20003f05270 */
[----:B------:R-:W-:Y:S01]  /*0d30*/  UIADD3 UR6, UR6, 0x1f, URZ ;  /* 0x0000001f06067890 */ /* 0x000fe2000fffe03f */
[----:B01----:R-:W-:Y:S01]  /*0d40*/  IMAD.U32 R8, RZ, RZ, UR12 ;  /* 0x0000000cff087e24 */ /* 0x003fe2000f8e00ff */
[----:B------:R-:W-:Y:S01]  /*0d50*/  UMOV UR39, URZ ;  /* 0x0000003f00277c82 */ /* 0x000fe20008000000 */
[----:B------:R-:W-:Y:S01]  /*0d60*/  IMAD.MOV.U32 R9, RZ, RZ, RZ ;  /* 0x000000ffff097224 */ /* 0x000fe200078e00ff */
[----:B------:R-:W-:Y:S01]  /*0d70*/  USHF.R.S32.HI UR7, URZ, 0x1f, UR6 ;  /* 0x0000001f3f077899 */ /* 0x000fe20008011406 */
[----:B------:R-:W-:Y:S01]  /*0d80*/  UMOV UR38, URZ ;  /* 0x0000003f00267c82 */ /* 0x000fe20008000000 */
[----:B------:R-:W-:Y:S02]  /*0d90*/  ULDC.64 UR8, c[0x0][0x650] ;  /* 0x0001940000087ab9 */ /* 0x000fe40000000a00 */
[----:B------:R-:W-:-:S04]  /*0da0*/  ULEA.HI UR7, UR7, UR6, URZ, 0x5 ;  /* 0x0000000607077291 */ /* 0x000fc8000f8f283f */
[----:B------:R-:W-:Y:S01]  /*0db0*/  USHF.R.S32.HI UR40, URZ, 0x5, UR7 ;  /* 0x000000053f287899 */ /* 0x000fe20008011407 */
[----:B--2---:R-:W-:-:S13]  /*0dc0*/  ISETP.NE.AND P1, PT, R2, 0x1, PT ;  /* 0x000000010200780c */ /* 0x004fda0003f25270 */
[----:B------:R-:W0:Y:S01]  /*0dd0*/  @P1 LDC R19, c[0x0][0x10] ;  /* 0x00000400ff131b82 */ /* 0x000e220000000800 */
[----:B------:R-:W-:Y:S02]  /*0de0*/  @P1 IMAD.MOV.U32 R7, RZ, RZ, RZ ;  /* 0x000000ffff071224 */ /* 0x000fe400078e00ff */
[----:B------:R-:W-:-:S05]  /*0df0*/  @P1 IMAD.MOV.U32 R17, RZ, RZ, RZ ;  /* 0x000000ffff111224 */ /* 0x000fca00078e00ff */
[----:B------:R-:W1:Y:S01]  /*0e00*/  @!P1 LDC R11, c[0x0][0xc] ;  /* 0x00000300ff0b9b82 */ /* 0x000e620000000800 */
[----:B------:R-:W-:Y:S01]  /*0e10*/  ULDC UR4, c[0x0][0xc] ;  /* 0x0000030000047ab9 */ /* 0x000fe20000000800 */
[----:B------:R-:W-:Y:S02]  /*0e20*/  ULDC UR5, c[0x0][0x10] ;  /* 0x0000040000057ab9 */ /* 0x000fe40000000800 */
[----:B------:R-:W-:-:S04]  /*0e30*/  UIMAD.WIDE.U32 UR4, UR4, UR5, URZ ;  /* 0x00000005040472a5 */ /* 0x000fc8000f8e003f */
[----:B------:R-:W2:Y:S01]  /*0e40*/  LDC R2, c[0x0][0x14] ;  /* 0x00000500ff027b82 */ /* 0x000ea20000000800 */
[----:B0-----:R-:W-:-:S04]  /*0e50*/  @P1 IMAD.WIDE.U32 R18, R19, UR12, R6 ;  /* 0x0000000c13121c25 */ /* 0x001fc8000f8e0006 */
[----:B------:R-:W-:Y:S02]  /*0e60*/  @P1 IMAD.IADD R17, R19, 0x1, R17 ;  /* 0x0000000113111824 */ /* 0x000fe400078e0211 */
[----:B-1----:R-:W-:-:S04]  /*0e70*/  @!P1 IMAD.WIDE.U32 R8, R6, R11, R8 ;  /* 0x0000000b06089225 */ /* 0x002fc800078e0008 */
[----:B------:R-:W-:Y:S02]  /*0e80*/  @!P1 IMAD.MOV.U32 R18, RZ, RZ, R8 ;  /* 0x000000ffff129224 */ /* 0x000fe400078e0008 */
[----:B------:R-:W-:Y:S02]  /*0e90*/  @!P1 IMAD.MOV.U32 R17, RZ, RZ, R9 ;  /* 0x000000ffff119224 */ /* 0x000fe400078e0009 */
[----:B--2---:R-:W-:-:S04]  /*0ea0*/  IMAD.WIDE.U32 R12, R2, UR4, RZ ;  /* 0x00000004020c7c25 */ /* 0x004fc8000f8e00ff */
[----:B------:R-:W-:Y:S01]  /*0eb0*/  IMAD R23, R2, UR5, RZ ;  /* 0x0000000502177c24 */ /* 0x000fe2000f8e02ff */
[----:B------:R0:W-:Y:S03]  /*0ec0*/  STL.64 [R1], R12 ;  /* 0x0000000c01007387 */ /* 0x0001e60000100a00 */
[----:B------:R-:W-:Y:S01]  /*0ed0*/  IMAD.IADD R23, R13, 0x1, R23 ;  /* 0x000000010d177824 */ /* 0x000fe200078e0217 */
[----:B------:R-:W-:Y:S06]  /*0ee0*/  @P0 BRA `(.L_x_12) ;  /* 0x0000000000200947 */ /* 0x000fec0003800000 */
[----:B------:R-:W-:Y:S01]  /*0ef0*/  UISETP.GE.U32.AND UP0, UPT, UR40, 0xb, UPT ;  /* 0x0000000b2800788c */ /* 0x000fe2000bf06070 */
[----:B------:R-:W-:Y:S01]  /*0f00*/  IADD3 R18, P0, R18, R12, RZ ;  /* 0x0000000c12127210 */ /* 0x000fe20007f1e0ff */
[----:B------:R-:W-:Y:S01]  /*0f10*/  UIMAD.WIDE.U32 UR4, UR40, -0x45d1745d, URZ ;  /* 0xba2e8ba3280478a5 */ /* 0x000fe2000f8e003f */
[----:B------:R-:W-:-:S03]  /*0f20*/  UMOV UR38, URZ ;  /* 0x0000003f00267c82 */ /* 0x000fc60008000000 */
[----:B------:R-:W-:Y:S01]  /*0f30*/  USHF.R.U32.HI UR4, URZ, 0x3, UR5 ;  /* 0x000000033f047899 */ /* 0x000fe20008011605 */
[----:B------:R-:W-:-:S03]  /*0f40*/  IMAD.X R17, R23, 0x1, R17, P0 ;  /* 0x0000000117117824 */ /* 0x000fc600000e0611 */
[----:B------:R-:W-:Y:S02]  /*0f50*/  UIMAD UR39, UR4, -0xb, UR40 ;  /* 0xfffffff5042778a4 */ /* 0x000fe4000f8e0228 */
[----:B------:R-:W-:-:S12]  /*0f60*/  @UP0 ULOP3.LUT UR38, UR4, 0x1, URZ, 0xc0, !UPT ;  /* 0x0000000104260892 */ /* 0x000fd8000f8ec03f */
.L_x_12:
[----:B------:R-:W-:Y:S01]  /*0f70*/  ISETP.GE.U32.AND P0, PT, R18, UR8, PT ;  /* 0x0000000812007c0c */ /* 0x000fe2000bf06070 */
[----:B------:R-:W-:Y:S01]  /*0f80*/  IMAD.MOV.U32 R19, RZ, RZ, -0x1 ;  /* 0xffffffffff137424 */ /* 0x000fe200078e00ff */
[----:B------:R-:W-:Y:S01]  /*0f90*/  PRMT R8, RZ, 0x7610, R8 ;  /* 0x00007610ff087816 */ /* 0x000fe20000000008 */
[----:B------:R-:W-:Y:S01]  /*0fa0*/  IMAD.MOV.U32 R22, RZ, RZ, -0x1 ;  /* 0xffffffffff167424 */ /* 0x000fe200078e00ff */
[----:B------:R-:W-:Y:S01]  /*0fb0*/  ISETP.GE.U32.AND.EX P0, PT, R17, UR9, PT, P0 ;  /* 0x0000000911007c0c */ /* 0x000fe2000bf06100 */
[----:B------:R-:W-:-:S12]  /*0fc0*/  IMAD.MOV.U32 R2, RZ, RZ, -0x1 ;  /* 0xffffffffff027424 */ /* 0x000fd800078e00ff */
[----:B------:R-:W-:Y:S05]  /*0fd0*/  @P0 BRA `(.L_x_13) ;  /* 0x00000004002c0947 */ /* 0x000fea0003800000 */
[----:B------:R-:W1:Y:S01]  /*0fe0*/  LDC.64 R26, c[0x0][0x628] ;  /* 0x00018a00ff1a7b82 */ /* 0x000e620000000a00 */
[----:B------:R-:W-:Y:S02]  /*0ff0*/  IMAD.MOV.U32 R8, RZ, RZ, R18 ;  /* 0x000000ffff087224 */ /* 0x000fe400078e0012 */
[----:B------:R-:W-:-:S05]  /*1000*/  IMAD.MOV.U32 R9, RZ, RZ, R17 ;  /* 0x000000ffff097224 */ /* 0x000fca00078e0011 */
[----:B------:R-:W2:Y:S08]  /*1010*/  LDC R2, c[0x0][0x630] ;  /* 0x00018c00ff027b82 */ /* 0x000eb00000000800 */
[----:B------:R-:W3:Y:S01]  /*1020*/  LDC.64 R28, c[0x0][0x620] ;  /* 0x00018800ff1c7b82 */ /* 0x000ee20000000a00 */
[----:B-1----:R-:W-:-:S04]  /*1030*/  ISETP.NE.U32.AND P0, PT, R26, RZ, PT ;  /* 0x000000ff1a00720c */ /* 0x002fc80003f05070 */
[----:B------:R-:W-:-:S13]  /*1040*/  ISETP.NE.AND.EX P0, PT, R27, RZ, PT, P0 ;  /* 0x000000ff1b00720c */ /* 0x000fda0003f05300 */
[----:B--23--:R-:W-:Y:S05]  /*1050*/  @!P0 BRA `(.L_x_14) ;  /* 0x0000000000288947 */ /* 0x00cfea0003800000 */
[----:B0-----:R-:W0:Y:S02]  /*1060*/  LDC R13, c[0x0][0x634] ;  /* 0x00018d00ff0d7b82 */ /* 0x001e240000000800 */
[----:B0-----:R-:W-:-:S05]  /*1070*/  IADD3 R13, P0, R18, R13, RZ ;  /* 0x0000000d120d7210 */ /* 0x001fca0007f1e0ff */
[----:B------:R-:W-:-:S04]  /*1080*/  IMAD.X R15, RZ, RZ, R17, P0 ;  /* 0x000000ffff0f7224 */ /* 0x000fc800000e0611 */
[----:B------:R-:W-:-:S04]  /*1090*/  IMAD.WIDE.U32 R8, R15, R26, RZ ;  /* 0x0000001a0f087225 */ /* 0x000fc800078e00ff */
[----:B------:R-:W-:-:S04]  /*10a0*/  IMAD.WIDE.U32 R10, P0, R13, R27, R8 ;  /* 0x0000001b0d0a7225 */ /* 0x000fc80007800008 */
[----:B------:R-:W-:-:S04]  /*10b0*/  IMAD.WIDE.U32 R8, R13, R26, RZ ;  /* 0x0000001a0d087225 */ /* 0x000fc800078e00ff */
[----:B------:R-:W-:Y:S01]  /*10c0*/  IMAD.X R13, RZ, RZ, RZ, P0 ;  /* 0x000000ffff0d7224 */ /* 0x000fe200000e06ff */
[----:B------:R-:W-:Y:S01]  /*10d0*/  IADD3 RZ, P0, R9, R10, RZ ;  /* 0x0000000a09ff7210 */ /* 0x000fe20007f1e0ff */
[----:B------:R-:W-:-:S04]  /*10e0*/  IMAD.MOV.U32 R12, RZ, RZ, R11 ;  /* 0x000000ffff0c7224 */ /* 0x000fc800078e000b */
[----:B------:R-:W-:-:S08]  /*10f0*/  IMAD.WIDE.U32.X R8, R15, R27, R12, P0 ;  /* 0x0000001b0f087225 */ /* 0x000fd000000e040c */
.L_x_14:
[----:B------:R-:W1:Y:S01]  /*1100*/  LDC.64 R32, c[0x0][0x640] ;  /* 0x00019000ff207b82 */ /* 0x000e620000000a00 */
[-C--:B------:R-:W-:Y:S01]  /*1110*/  SHF.R.U64 R30, R8, R2.reuse, R9 ;  /* 0x00000002081e7219 */ /* 0x080fe20000001209 */
[----:B------:R-:W-:Y:S01]  /*1120*/  IMAD.MOV.U32 R19, RZ, RZ, R17 ;  /* 0x000000ffff137224 */ /* 0x000fe200078e0011 */
[----:B------:R-:W-:Y:S01]  /*1130*/  SHF.R.U32.HI R2, RZ, R2, R9 ;  /* 0x00000002ff027219 */ /* 0x000fe20000011609 */
[----:B------:R-:W-:Y:S01]  /*1140*/  IMAD.MOV.U32 R26, RZ, RZ, 0x1 ;  /* 0x00000001ff1a7424 */ /* 0x000fe200078e00ff */
[----:B------:R-:W-:-:S03]  /*1150*/  IADD3 R11, P0, RZ, -R30, RZ ;  /* 0x8000001eff0b7210 */ /* 0x000fc60007f1e0ff */
[----:B------:R-:W2:Y:S02]  /*1160*/  LDC R10, c[0x0][0x618] ;  /* 0x00018600ff0a7b82 */ /* 0x000ea40000000800 */
[----:B------:R-:W-:-:S04]  /*1170*/  IMAD.X R9, RZ, RZ, ~R2, P0 ;  /* 0x000000ffff097224 */ /* 0x000fc800000e0e02 */
[-C--:B------:R-:W-:Y:S02]  /*1180*/  IMAD R2, R9, R28.reuse, RZ ;  /* 0x0000001c09027224 */ /* 0x080fe400078e02ff */
[----:B0-----:R-:W0:Y:S01]  /*1190*/  LDC R13, c[0x0][0x608] ;  /* 0x00018200ff0d7b82 */ /* 0x001e220000000800 */
[----:B------:R-:W-:-:S04]  /*11a0*/  IMAD.WIDE.U32 R8, R11, R28, R18 ;  /* 0x0000001c0b087225 */ /* 0x000fc800078e0012 */
[----:B------:R-:W-:Y:S02]  /*11b0*/  IMAD R11, R11, R29, R2 ;  /* 0x0000001d0b0b7224 */ /* 0x000fe400078e0202 */
[----:B------:R-:W-:Y:S01]  /*11c0*/  IMAD.MOV.U32 R2, RZ, RZ, -0x1 ;  /* 0xffffffffff027424 */ /* 0x000fe200078e00ff */
[----:B------:R-:W3:Y:S01]  /*11d0*/  LDC R31, c[0x0][0x658] ;  /* 0x00019600ff1f7b82 */ /* 0x000ee20000000800 */
[----:B------:R-:W-:Y:S01]  /*11e0*/  IMAD.IADD R9, R9, 0x1, R11 ;  /* 0x0000000109097824 */ /* 0x000fe200078e020b */
[----:B-1----:R-:W-:-:S04]  /*11f0*/  ISETP.NE.U32.AND P0, PT, R32, RZ, PT ;  /* 0x000000ff2000720c */ /* 0x002fc80003f05070 */
[----:B------:R-:W-:Y:S02]  /*1200*/  ISETP.NE.AND.EX P0, PT, R33, RZ, PT, P0 ;  /* 0x000000ff2100720c */ /* 0x000fe40003f05300 */
[----:B------:R-:W1:Y:S01]  /*1210*/  LDC R29, c[0x0][0x600] ;  /* 0x00018000ff1d7b82 */ /* 0x000e620000000800 */
[-CC-:B--2---:R-:W-:Y:S02]  /*1220*/  SHF.R.U64 R27, R8, R10.reuse, R9.reuse ;  /* 0x0000000a081b7219 */ /* 0x184fe40000001209 */
[----:B------:R-:W-:-:S05]  /*1230*/  SHF.R.U32.HI R8, RZ, R10, R9 ;  /* 0x0000000aff087219 */ /* 0x000fca0000011609 */
[----:B------:R-:W2:Y:S01]  /*1240*/  LDC R22, c[0x0][0x648] ;  /* 0x00019200ff167b82 */ /* 0x000ea20000000800 */
[-CC-:B0-----:R-:W-:Y:S02]  /*1250*/  SHF.R.U64 R34, R27, R13.reuse, R8.reuse ;  /* 0x0000000d1b227219 */ /* 0x181fe40000001208 */
[----:B------:R-:W-:-:S05]  /*1260*/  SHF.R.U32.HI R8, RZ, R13, R8 ;  /* 0x0000000dff087219 */ /* 0x000fca0000011608 */
[----:B------:R-:W0:Y:S01]  /*1270*/  LDC R24, c[0x0][0x638] ;  /* 0x00018e00ff187b82 */ /* 0x000e220000000800 */
[-CC-:B---3--:R-:W-:Y:S02]  /*1280*/  SHF.R.U64 R36, R34, R31.reuse, R8.reuse ;  /* 0x0000001f22247219 */ /* 0x188fe40000001208 */
[-C--:B------:R-:W-:Y:S02]  /*1290*/  SHF.L.U32 R2, R2, R31.reuse, RZ ;  /* 0x0000001f02027219 */ /* 0x080fe400000006ff */
[----:B------:R-:W-:Y:S01]  /*12a0*/  SHF.R.U32.HI R9, RZ, R31, R8 ;  /* 0x0000001fff097219 */ /* 0x000fe20000011608 */
[----:B------:R-:W-:Y:S01]  /*12b0*/  IMAD.MOV.U32 R8, RZ, RZ, R36 ;  /* 0x000000ffff087224 */ /* 0x000fe200078e0024 */
[----:B------:R-:W-:Y:S01]  /*12c0*/  LOP3.LUT R15, RZ, R2, RZ, 0x33, !PT ;  /* 0x00000002ff0f7212 */ /* 0x000fe200078e33ff */
[----:B------:R-:W3:Y:S01]  /*12d0*/  LDC R28, c[0x0][0x610] ;  /* 0x00018400ff1c7b82 */ /* 0x000ee20000000800 */
[----:B------:R-:W-:Y:S05]  /*12e0*/  @!P0 BRA `(.L_x_15) ;  /* 0x0000000000288947 */ /* 0x000fea0003800000 */
[----:B------:R-:W4:Y:S02]  /*12f0*/  LDC R13, c[0x0][0x64c] ;  /* 0x00019300ff0d7b82 */ /* 0x000f240000000800 */
[----:B----4-:R-:W-:-:S05]  /*1300*/  IADD3 R13, P0, R36, R13, RZ ;  /* 0x0000000d240d7210 */ /* 0x010fca0007f1e0ff */
        /* <DEDUP_REMOVED lines=8> */
.L_x_15:
[----:B--2---:R-:W-:Y:S01]  /*1390*/  SHF.R.U64 R7, R8, R22, R9 ;  /* 0x0000001608077219 */ /* 0x004fe20000001209 */
[----:B-1----:R-:W-:Y:S01]  /*13a0*/  VIADD R8, R29, 0xffffffff ;  /* 0xffffffff1d087836 */ /* 0x002fe20000000000 */
[----:B------:R-:W-:Y:S01]  /*13b0*/  SHF.L.U32 R2, R26, R31, RZ ;  /* 0x0000001f1a027219 */ /* 0x000fe200000006ff */
[----:B------:R-:W-:Y:S01]  /*13c0*/  @P1 IMAD R21, R25, R20, R6 ;  /* 0x0000001419151224 */ /* 0x000fe200078e0206 */
[----:B------:R-:W-:Y:S01]  /*13d0*/  LOP3.LUT R15, R34, R15, RZ, 0xc0, !PT ;  /* 0x0000000f220f7212 */ /* 0x000fe200078ec0ff */
[----:B------:R-:W-:Y:S01]  /*13e0*/  IMAD.MOV R9, RZ, RZ, -R7 ;  /* 0x000000ffff097224 */ /* 0x000fe200078e0a07 */
[----:B------:R-:W-:-:S03]  /*13f0*/  LOP3.LUT R8, R27, R8, RZ, 0xc0, !PT ;  /* 0x000000081b087212 */ /* 0x000fc600078ec0ff */
[----:B------:R-:W-:Y:S02]  /*1400*/  IMAD R6, R2, R7, R15 ;  /* 0x0000000702067224 */ /* 0x000fe400078e020f */
[----:B0-----:R-:W-:Y:S02]  /*1410*/  IMAD R2, R9, R24, R36 ;  /* 0x0000001809027224 */ /* 0x001fe400078e0224 */
[----:B---3--:R-:W-:Y:S02]  /*1420*/  IMAD R19, R6, R28, R21 ;  /* 0x0000001c06137224 */ /* 0x008fe400078e0215 */
[----:B------:R-:W-:Y:S02]  /*1430*/  IMAD R2, R2, R29, R8 ;  /* 0x0000001d02027224 */ /* 0x000fe400078e0208 */
[----:B------:R-:W-:-:S03]  /*1440*/  IMAD.MOV.U32 R6, RZ, RZ, 0x1 ;  /* 0x00000001ff067424 */ /* 0x000fc600078e00ff */
[----:B------:R-:W-:Y:S02]  /*1450*/  SEL R22, R2, R19, !P1 ;  /* 0x0000001302167207 */ /* 0x000fe40004800000 */
[----:B------:R-:W-:Y:S01]  /*1460*/  SEL R19, R19, R2, !P1 ;  /* 0x0000000213137207 */ /* 0x000fe20004800000 */
[----:B------:R-:W-:Y:S01]  /*1470*/  IMAD.MOV.U32 R2, RZ, RZ, R30 ;  /* 0x000000ffff027224 */ /* 0x000fe200078e001e */
[----:B------:R-:W-:-:S07]  /*1480*/  PRMT R8, R6, 0x7610, R8 ;  /* 0x0000761006087816 */ /* 0x000fce0000000008 */
.L_x_13:
[----:B------:R-:W-:Y:S05]  /*1490*/  @!P2 BRA `(.L_x_16) ;  /* 0x00000000000ca947 */ /* 0x000fea0003800000 */
[----:B------:R-:W-:Y:S01]  /*14a0*/  UCGABAR_WAIT ;  /* 0x0000000000007dc7 */ /* 0x000fe20008000000 */
[----:B------:R-:W-:Y:S01]  /*14b0*/  CCTL.IVALL ;  /* 0x00000000ff00798f */ /* 0x000fe20002000000 */
[----:B------:R-:W-:Y:S05]  /*14c0*/  BRA `(.L_x_17) ;  /* 0x0000000000047947 */ /* 0x000fea0003800000 */
.L_x_16:
[----:B------:R-:W-:Y:S06]  /*14d0*/  BAR.SYNC.DEFER_BLOCKING 0x0 ;  /* 0x0000000000007b1d */ /* 0x000fec0000010000 */
.L_x_17:
[----:B------:R-:W-:Y:S05]  /*14e0*/  @!P4 BRA `(.L_x_18) ;  /* 0x0000008c00fcc947 */ /* 0x000fea0003800000 */
[----:B------:R-:W-:-:S13]  /*14f0*/  ISETP.GT.U32.AND P0, PT, R35, 0x1, PT ;  /* 0x000000012300780c */ /* 0x000fda0003f04070 */
[----:B------:R-:W-:Y:S05]  /*1500*/  @P0 EXIT ;  /* 0x000000000000094d */ /* 0x000fea0003800000 */
.L_x_19:
[----:B------:R-:W-:-:S08]  /*1510*/  NOP ;  /* 0x0000000000007918 */ /* 0x000fd00000000000 */
[----:B------:R-:W1:Y:S02]  /*1520*/  USETMAXREG.TRY_ALLOC.CTAPOOL UP0, 0xe8 ;  /* 0x000000e8000079c8 */ /* 0x000e640008000600 */
[----:B-1----:R-:W-:-:S13]  /*1530*/  PLOP3.LUT P0, PT, PT, PT, UP0, 0x80, 0x0 ;  /* 0x000000000000781c */ /* 0x002fda0003f0f008 */
[----:B------:R-:W-:Y:S05]  /*1540*/  @!P0 BRA `(.L_x_19) ;  /* 0xfffffffc00f08947 */ /* 0x000fea000383ffff */
[----:B------:R-:W-:-:S13]  /*1550*/  LOP3.LUT P0, RZ, R8, 0xff, RZ, 0xc0, !PT ;  /* 0x000000ff08ff7812 */ /* 0x000fda000780c0ff */
[----:B------:R-:W-:Y:S05]  /*1560*/  @!P0 EXIT ;  /* 0x000000000000894d */ /* 0x000fea0003800000 */
[----:B------:R-:W1:Y:S01]  /*1570*/  S2UR UR4, SR_CgaCtaId ;  /* 0x00000000000479c3 */ /* 0x000e620000008800 */
[----:B------:R-:W-:Y:S01]  /*1580*/  VIADD R14, R14, 0xffffffff ;  /* 0xffffffff0e0e7836 */ /* 0x000fe20000000000 */
[CC--:B------:R-:W-:Y:S01]  /*1590*/  LEA.HI R4, R0.reuse, R3.reuse, RZ, 0x2 ;  /* 0x0000000300047211 */ /* 0x0c0fe200078f10ff */
[----:B------:R-:W-:Y:S01]  /*15a0*/  UMOV UR41, 0x400 ;  /* 0x0000040000297882 */ /* 0x000fe20000000000 */
[----:B------:R-:W-:Y:S01]  /*15b0*/  LEA.HI R0, R0, R3, RZ, 0x5 ;  /* 0x0000000300007211 */ /* 0x000fe200078f28ff */
[----:B------:R-:W-:Y:S01]  /*15c0*/  UISETP.LT.AND UP0, UPT, UR40, 0x1, UPT ;  /* 0x000000012800788c */ /* 0x000fe2000bf01270 */
[----:B------:R-:W-:Y:S01]  /*15d0*/  R2UR UR42, R14 ;  /* 0x000000000e2a72ca */ /* 0x000fe200000e0000 */
[----:B------:R-:W-:Y:S01]  /*15e0*/  USHF.L.U32 UR44, UR40, 0x1, URZ ;  /* 0x00000001282c7899 */ /* 0x000fe2000800063f */
[--C-:B------:R-:W-:Y:S01]  /*15f0*/  SHF.R.S32.HI R156, RZ, 0x2, R4.reuse ;  /* 0x00000002ff9c7819 */ /* 0x100fe20000011404 */
[----:B------:R-:W-:Y:S01]  /*1600*/  USEL UR43, UR40, 0x1, UP0 ;  /* 0x00000001282b7887 */ /* 0x000fe20008000000 */
[----:B------:R-:W-:-:S02]  /*1610*/  SHF.R.S32.HI R5, RZ, 0x1f, R4 ;  /* 0x0000001fff057819 */ /* 0x000fc40000011404 */
[----:B------:R-:W-:Y:S01]  /*1620*/  LOP3.LUT R158, R4, 0xfffffffc, RZ, 0xc0, !PT ;  /* 0xfffffffc049e7812 */ /* 0x000fe200078ec0ff */
[----:B------:R-:W-:Y:S01]  /*1630*/  UIADD3 UR43, -UR43, UR40, URZ ;  /* 0x000000282b2b7290 */ /* 0x000fe2000fffe13f */
[----:B------:R-:W-:Y:S02]  /*1640*/  LEA.HI R5, R5, R156, RZ, 0x3 ;  /* 0x0000009c05057211 */ /* 0x000fe400078f18ff */
[----:B------:R-:W-:Y:S01]  /*1650*/  ISETP.NE.AND P0, PT, R14, RZ, PT ;  /* 0x000000ff0e00720c */ /* 0x000fe20003f05270 */
[----:B------:R-:W-:Y:S01]  /*1660*/  IMAD.IADD R158, R3, 0x1, -R158 ;  /* 0x00000001039e7824 */ /* 0x000fe200078e0a9e */
[----:B------:R-:W-:Y:S01]  /*1670*/  LOP3.LUT R5, R5, 0xfffffff8, RZ, 0xc0, !PT ;  /* 0xfffffff805057812 */ /* 0x000fe200078ec0ff */
[----:B------:R-:W-:Y:S01]  /*1680*/  USHF.L.U32 UR42, UR42, 0x3, URZ ;  /* 0x000000032a2a7899 */ /* 0x000fe2000800063f */
[----:B------:R-:W-:Y:S02]  /*1690*/  LOP3.LUT R174, R16, 0x1, RZ, 0xfc, !PT ;  /* 0x0000000110ae7812 */ /* 0x000fe400078efcff */
[----:B------:R-:W-:Y:S01]  /*16a0*/  SEL R175, RZ, 0x1, P0 ;  /* 0x00000001ffaf7807 */ /* 0x000fe20000000000 */
[----:B------:R-:W-:Y:S01]  /*16b0*/  IMAD.IADD R156, R156, 0x1, -R5 ;  /* 0x000000019c9c7824 */ /* 0x000fe200078e0a05 */
[----:B-1----:R-:W-:Y:S01]  /*16c0*/  ULEA UR41, UR4, UR41, 0x18 ;  /* 0x0000002904297291 */ /* 0x002fe2000f8ec03f */
[----:B------:R-:W-:Y:S01]  /*16d0*/  SHF.R.S32.HI R5, RZ, 0x5, R0 ;  /* 0x00000005ff057819 */ /* 0x000fe20000011400 */
[----:B------:R-:W-:Y:S01]  /*16e0*/  IMAD.U32 R160, RZ, RZ, UR42 ;  /* 0x0000002affa07e24 */ /* 0x000fe2000f8e00ff */
[----:B------:R-:W-:Y:S01]  /*16f0*/  ULDC UR4, c[0x0][0x284] ;  /* 0x0000a10000047ab9 */ /* 0x000fe20000000800 */
[----:B------:R-:W-:Y:S01]  /*1700*/  UIADD3 UR45, UR41, 0xc0, URZ ;  /* 0x000000c0292d7890 */ /* 0x000fe2000fffe03f */
[--C-:B------:R-:W-:Y:S01]  /*1710*/  SHF.R.S32.HI R157, RZ, 0x1f, R156.reuse ;  /* 0x0000001fff9d7819 */ /* 0x100fe2000001149c */
[----:B------:R-:W-:Y:S01]  /*1720*/  IMAD R163, R5, -0x10, -R156 ;  /* 0xfffffff005a37824 */ /* 0x000fe200078e0a9c */
[----:B------:R-:W-:-:S02]  /*1730*/  LOP3.LUT R162, R160, 0x8, RZ, 0xc0, !PT ;  /* 0x00000008a0a27812 */ /* 0x000fc400078ec0ff */
[----:B------:R-:W-:Y:S01]  /*1740*/  LOP3.LUT R160, R160, 0x8, RZ, 0xc, !PT ;  /* 0x00000008a0a07812 */ /* 0x000fe200078e0cff */
[----:B------:R-:W-:Y:S01]  /*1750*/  IMAD.U32 R159, RZ, RZ, UR45 ;  /* 0x0000002dff9f7e24 */ /* 0x000fe2000f8e00ff */
[----:B------:R-:W-:Y:S01]  /*1760*/  LOP3.LUT R162, R162, 0x18, RZ, 0x3c, !PT ;  /* 0x00000018a2a27812 */ /* 0x000fe200078e3cff */
[----:B------:R-:W-:-:S04]  /*1770*/  IMAD.WIDE R156, R5, 0x10, R156 ;  /* 0x00000010059c7825 */ /* 0x000fc800078e029c */
[----:B------:R-:W-:Y:S02]  /*1780*/  VIADD R161, R159, UR42 ;  /* 0x0000002a9fa17c36 */ /* 0x000fe40008000000 */
[----:B------:R-:W-:-:S07]  /*1790*/  VIADD R163, R163, UR4 ;  /* 0x00000004a3a37c36 */ /* 0x000fce0008000000 */
.L_x_295:
[----:B------:R-:W-:Y:S01]  /*17a0*/  SHF.L.U32 R0, R175, 0x1f, RZ ;  /* 0x0000001faf007819 */ /* 0x000fe200000006ff */
[----:B------:R-:W-:Y:S02]  /*17b0*/  ULDC UR4, c[0x0][0x28c] ;  /* 0x0000a30000047ab9 */ /* 0x000fe40000000800 */
[----:B------:R-:W-:Y:S01]  /*17c0*/  ISETP.LT.AND P1, PT, RZ, UR4, PT ;  /* 0x00000004ff007c0c */ /* 0x000fe2000bf21270 */
[----:B------:R-:W1:Y:S02]  /*17d0*/  SYNCS.PHASECHK.TRANS64.TRYWAIT P0, [R159+UR42], R0 ;  /* 0x000000009f0075a7 */ /* 0x000e64000800016a */
[----:B-1-34-:R-:W-:Y:S10]  /*17e0*/  @!P0 BRA `(.L_x_20) ;  /* 0x000000a0008c8947 */ /* 0x01aff40003800000 */
.L_x_324:
[----:B------:R-:W-:Y:S05]  /*17f0*/  @P1 BRA `(.L_x_21) ;  /* 0x0000000000401947 */ /* 0x000fea0003800000 */
[----:B-1----:R-:W-:Y:S01]  /*1800*/  MOV R0, 0x0 ;  /* 0x0000000000007802 */ /* 0x002fe20000000f00 */
[----:B------:R-:W-:Y:S01]  /*1810*/  ULDC.64 UR4, c[0x4][0x68] ;  /* 0x01001a0000047ab9 */ /* 0x000fe20000000a00 */
[----:B------:R-:W-:Y:S01]  /*1820*/  ULDC.64 UR6, c[0x4][0x8] ;  /* 0x0100020000067ab9 */ /* 0x000fe20000000a00 */
[----:B------:R-:W-:Y:S01]  /*1830*/  IMAD.U32 R4, RZ, RZ, UR4 ;  /* 0x00000004ff047e24 */ /* 0x000fe2000f8e00ff */
[----:B------:R1:W2:Y:S01]  /*1840*/  LDC.64 R14, c[0x4][R0] ;  /* 0x01000000000e7b82 */ /* 0x0002a20000000a00 */
[----:B------:R-:W-:Y:S01]  /*1850*/  IMAD.U32 R5, RZ, RZ, UR5 ;  /* 0x00000005ff057e24 */ /* 0x000fe2000f8e00ff */
[----:B------:R-:W-:Y:S01]  /*1860*/  ULDC.64 UR4, c[0x4][0x70] ;  /* 0x01001c0000047ab9 */ /* 0x000fe20000000a00 */
[----:B------:R-:W-:Y:S02]  /*1870*/  IMAD.U32 R10, RZ, RZ, UR6 ;  /* 0x00000006ff0a7e24 */ /* 0x000fe4000f8e00ff */
[----:B------:R-:W-:Y:S02]  /*1880*/  IMAD.U32 R6, RZ, RZ, UR4 ;  /* 0x00000004ff067e24 */ /* 0x000fe4000f8e00ff */
[----:B------:R-:W-:-:S02]  /*1890*/  IMAD.U32 R7, RZ, RZ, UR5 ;  /* 0x00000005ff077e24 */ /* 0x000fc4000f8e00ff */
[----:B------:R-:W-:Y:S02]  /*18a0*/  IMAD.U32 R11, RZ, RZ, UR7 ;  /* 0x00000007ff0b7e24 */ /* 0x000fe4000f8e00ff */
[----:B------:R-:W-:Y:S02]  /*18b0*/  IMAD.MOV.U32 R8, RZ, RZ, 0x1e1 ;  /* 0x000001e1ff087424 */ /* 0x000fe400078e00ff */
[----:B0-----:R-:W-:Y:S02]  /*18c0*/  IMAD.MOV.U32 R12, RZ, RZ, 0x1 ;  /* 0x00000001ff0c7424 */ /* 0x001fe400078e00ff */
[----:B-1----:R-:W-:-:S07]  /*18d0*/  IMAD.MOV.U32 R13, RZ, RZ, RZ ;  /* 0x000000ffff0d7224 */ /* 0x002fce00078e00ff */
[----:B------:R-:W-:-:S07]  /*18e0*/  LEPC R20, `(.L_x_21) ;  /* 0x000000001014794e */ /* 0x000fce0000000000 */
[----:B--2--5:R-:W-:Y:S05]  /*18f0*/  CALL.ABS.NOINC R14 ;  /* 0x000000000e007343 */ /* 0x024fea0003c00000 */
.L_x_21:
[----:B------:R-:W-:-:S13]  /*1900*/  ISETP.NE.AND P0, PT, R174, 0x3, PT ;  /* 0x00000003ae00780c */ /* 0x000fda0003f05270 */
[----:B------:R-:W-:Y:S05]  /*1910*/  @!P0 BRA `(.L_x_22) ;  /* 0x0000000000048947 */ /* 0x000fea0003800000 */
[----:B------:R-:W-:Y:S01]  /*1920*/  BPT.TRAP 0x1 ;  /* 0x000000040000795c */ /* 0x000fe20000300000 */
.L_x_22:
[----:B------:R-:W-:Y:S02]  /*1930*/  IMAD.U32 R3, RZ, RZ, UR39 ;  /* 0x00000027ff037e24 */ /* 0x000fe4000f8e00ff */
[----:B-1----:R-:W-:-:S03]  /*1940*/  IMAD.U32 R0, RZ, RZ, UR38 ;  /* 0x00000026ff007e24 */ /* 0x002fc6000f8e00ff */
[----:B------:R-:W-:Y:S02]  /*1950*/  LEA R3, R3, UR41, 0x3 ;  /* 0x0000002903037c11 */ /* 0x000fe4000f8e18ff */
[----:B------:R-:W-:-:S04]  /*1960*/  SHF.L.U32 R0, R0, 0x1f, RZ ;  /* 0x0000001f00007819 */ /* 0x000fc800000006ff */
[----:B------:R1:W2:Y:S01]  /*1970*/  SYNCS.PHASECHK.TRANS64.TRYWAIT P1, [R3+URZ], R0 ;  /* 0x00000000030075a7 */ /* 0x0002a2000802017f */
[----:B------:R-:W-:Y:S05]  /*1980*/  @!P0 BRA `(.L_x_23) ;  /* 0x0000000000048947 */ /* 0x000fea0003800000 */
[----:B------:R-:W-:Y:S01]  /*1990*/  BPT.TRAP 0x1 ;  /* 0x000000040000795c */ /* 0x000fe20000300000 */
.L_x_23:
[----:B------:R-:W-:-:S05]  /*19a0*/  IMAD.U32 R4, RZ, RZ, UR43 ;  /* 0x0000002bff047e24 */ /* 0x000fca000f8e00ff */
[----:B------:R-:W-:Y:S01]  /*19b0*/  ISETP.GE.AND P2, PT, R4, 0x1, PT ;  /* 0x000000010400780c */ /* 0x000fe20003f46270 */
[----:B--2---:R-:W-:-:S12]  /*19c0*/  @P1 BRA `(.L_x_24) ;  /* 0x0000000000081947 */ /* 0x004fd80003800000 */
[----:B------:R-:W2:Y:S02]  /*19d0*/  SYNCS.PHASECHK.TRANS64.TRYWAIT P1, [R3+URZ], R0 ;  /* 0x00000000030075a7 */ /* 0x000ea4000802017f */
[----:B--2---:R-:W-:Y:S05]  /*19e0*/  @!P1 BRA `(.L_x_25) ;  /* 0x000000a000209947 */ /* 0x004fea0003800000 */
.L_x_24:
[----:B------:R-:W-:Y:S05]  /*19f0*/  WARPSYNC.ALL ;  /* 0x0000000000007948 */ /* 0x000fea0003800000 */
[----:B------:R-:W-:Y:S01]  /*1a00*/  UIADD3 UR4, UR41, 0x180, URZ ;  /* 0x0000018029047890 */ /* 0x000fe2000fffe03f */
[----:B------:R-:W-:Y:S01]  /*1a10*/  WARPGROUP.ARRIVE ;  /* 0x00000000000079c5 */ /* 0x000fe20000000000 */
[----:B------:R-:W-:Y:S02]  /*1a20*/  UIADD3 UR5, UR41, 0xb180, URZ ;  /* 0x0000b18029057890 */ /* 0x000fe4000fffe03f */
[----:B------:R-:W-:Y:S02]  /*1a30*/  USHF.R.U32.HI UR4, URZ, 0x4, UR4 ;  /* 0x000000043f047899 */ /* 0x000fe40008011604 */
[----:B------:R-:W-:-:S02]  /*1a40*/  USHF.R.U32.HI UR5, URZ, 0x4, UR5 ;  /* 0x000000043f057899 */ /* 0x000fc40008011605 */
[----:B------:R-:W-:Y:S02]  /*1a50*/  ULOP3.LUT UR4, UR4, 0x3fff, URZ, 0xc0, !UPT ;  /* 0x00003fff04047892 */ /* 0x000fe4000f8ec03f */
[----:B------:R-:W-:Y:S02]  /*1a60*/  ULOP3.LUT UR5, UR5, 0x3fff, URZ, 0xc0, !UPT ;  /* 0x00003fff05057892 */ /* 0x000fe4000f8ec03f */
[----:B------:R-:W-:Y:S02]  /*1a70*/  ULOP3.LUT UR10, UR4, 0x10000, URZ, 0xfc, !UPT ;  /* 0x00010000040a7892 */ /* 0x000fe4000f8efc3f */
[----:B------:R-:W-:Y:S02]  /*1a80*/  ULOP3.LUT UR9, UR5, 0x10000, URZ, 0xfc, !UPT ;  /* 0x0001000005097892 */ /* 0x000fe4000f8efc3f */
[----:B------:R-:W-:Y:S02]  /*1a90*/  ULEA UR4, UR39, UR10, 0x8 ;  /* 0x0000000a27047291 */ /* 0x000fe4000f8e403f */
[----:B------:R-:W-:Y:S01]  /*1aa0*/  ULEA UR6, UR39, UR9, 0xa ;  /* 0x0000000927067291 */ /* 0x000fe2000f8e503f */
[----:B------:R-:W-:Y:S01]  /*1ab0*/  UMOV UR5, 0x80000020 ;  /* 0x8000002000057882 */ /* 0x000fe20000000000 */
[----:B------:R-:W-:-:S07]  /*1ac0*/  UMOV UR7, 0x80000020 ;  /* 0x8000002000077882 */ /* 0x000fce0000000000 */
[----:B------:R-:W-:Y:S01]  /*1ad0*/  HGMMA.64x256x16.F32 R24, gdesc[UR4], RZ, !UPT, gsb0 ;  /* 0x03e00000041879f0 */ /* 0x000fe2000c0008ff */
[----:B------:R-:W-:Y:S02]  /*1ae0*/  UIADD3 UR4, UR4, 0x2, URZ ;  /* 0x0000000204047890 */ /* 0x000fe4000fffe03f */
[----:B------:R-:W-:Y:S01]  /*1af0*/  UIADD3 UR6, UR6, 0x2, URZ ;  /* 0x0000000206067890 */ /* 0x000fe2000fffe03f */
[----:B------:R-:W-:Y:S01]  /*1b00*/  UMOV UR5, 0x80000020 ;  /* 0x8000002000057882 */ /* 0x000fe20000000000 */
[----:B------:R-:W-:Y:S01]  /*1b10*/  UMOV UR7, 0x80000020 ;  /* 0x8000002000077882 */ /* 0x000fe20000000000 */
[----:B------:R-:W-:Y:S02]  /*1b20*/  WARPGROUP.DEPBAR.LE gsb0, 0x0 ;  /* 0x00008000000079c5 */ /* 0x000fe40000010000 */
[----:B------:R-:W-:-:S15]  /*1b30*/  WARPGROUP.ARRIVE ;  /* 0x00000000000079c5 */ /* 0x000fde0000000000 */
[----:B------:R-:W-:-:S05]  /*1b40*/  NOP ;  /* 0x0000000000007918 */ /* 0x000fca0000000000 */
[----:B------:R-:W-:Y:S03]  /*1b50*/  HGMMA.64x256x16.F32 R24, gdesc[UR4], R24, gsb0 ;  /* 0x03e00000041879f0 */ /* 0x000fe60008000818 */
[----:B------:R-:W-:Y:S02]  /*1b60*/  WARPGROUP.DEPBAR.LE gsb0, 0x0 ;  /* 0x00008000000079c5 */ /* 0x000fe40000010000 */
[----:B------:R-:W-:Y:S05]  /*1b70*/  @!P2 BRA `(.L_x_26) ;  /* 0x0000000000d8a947 */ /* 0x000fea0003800000 */
[----:B------:R-:W-:Y:S01]  /*1b80*/  UIADD3 UR4, UR39, 0x1, URZ ;  /* 0x0000000127047890 */ /* 0x000fe2000fffe03f */
[----:B-12---:R-:W-:Y:S02]  /*1b90*/  IMAD.U32 R0, RZ, RZ, UR43 ;  /* 0x0000002bff007e24 */ /* 0x006fe4000f8e00ff */
[----:B------:R-:W-:Y:S01]  /*1ba0*/  IMAD.U32 R3, RZ, RZ, UR39 ;  /* 0x00000027ff037e24 */ /* 0x000fe2000f8e00ff */
[----:B------:R-:W-:-:S04]  /*1bb0*/  UISETP.NE.AND UP0, UPT, UR4, 0xb, UPT ;  /* 0x0000000b0400788c */ /* 0x000fc8000bf05270 */
[----:B------:R-:W-:Y:S02]  /*1bc0*/  USEL UR5, URZ, 0x1, UP0 ;  /* 0x000000013f057887 */ /* 0x000fe40008000000 */
[----:B------:R-:W-:Y:S02]  /*1bd0*/  USEL UR8, UR4, URZ, UP0 ;  /* 0x0000003f04087287 */ /* 0x000fe40008000000 */
[----:B------:R-:W-:-:S06]  /*1be0*/  ULOP3.LUT UR5, UR38, UR5, URZ, 0x3c, !UPT ;  /* 0x0000000526057292 */ /* 0x000fcc000f8e3c3f */
[----:B------:R-:W-:-:S07]  /*1bf0*/  IMAD.U32 R6, RZ, RZ, UR5 ;  /* 0x00000005ff067e24 */ /* 0x000fce000f8e00ff */
.L_x_33:
[----:B------:R-:W-:Y:S05]  /*1c00*/  @!P0 BRA `(.L_x_27) ;  /* 0x0000000000048947 */ /* 0x000fea0003800000 */
[----:B------:R-:W-:Y:S01]  /*1c10*/  BPT.TRAP 0x1 ;  /* 0x000000040000795c */ /* 0x000fe20000300000 */
.L_x_27:
[----:B------:R-:W-:Y:S01]  /*1c20*/  ULEA UR4, UR8, UR41, 0x3 ;  /* 0x0000002908047291 */ /* 0x000fe2000f8e183f */
[----:B------:R-:W-:-:S08]  /*1c30*/  SHF.L.U32 R4, R6, 0x1f, RZ ;  /* 0x0000001f06047819 */ /* 0x000fd000000006ff */
[----:B------:R1:W2:Y:S01]  /*1c40*/  SYNCS.PHASECHK.TRANS64.TRYWAIT P1, [UR4], R4 ;  /* 0x00000004ff0075a7 */ /* 0x0002a20008020144 */
[----:B------:R-:W-:Y:S05]  /*1c50*/  @!P0 BRA `(.L_x_28) ;  /* 0x0000000000048947 */ /* 0x000fea0003800000 */
[----:B------:R-:W-:Y:S01]  /*1c60*/  BPT.TRAP 0x1 ;  /* 0x000000040000795c */ /* 0x000fe20000300000 */
.L_x_28:
[----:B--2---:R-:W-:Y:S05]  /*1c70*/  @P1 BRA `(.L_x_29) ;  /* 0x0000000000081947 */ /* 0x004fea0003800000 */
[----:B------:R-:W2:Y:S02]  /*1c80*/  SYNCS.PHASECHK.TRANS64.TRYWAIT P1, [UR4], R4 ;  /* 0x00000004ff0075a7 */ /* 0x000ea40008020144 */
[----:B--2---:R-:W-:Y:S05]  /*1c90*/  @!P1 BRA `(.L_x_30) ;  /* 0x0000009c00889947 */ /* 0x004fea0003800000 */
.L_x_29:
[----:B------:R-:W-:Y:S01]  /*1ca0*/  ULEA UR4, UR8, UR10, 0x8 ;  /* 0x0000000a08047291 */ /* 0x000fe2000f8e403f */
[----:B------:R-:W-:Y:S01]  /*1cb0*/  WARPGROUP.ARRIVE ;  /* 0x00000000000079c5 */ /* 0x000fe20000000000 */
[----:B------:R-:W-:Y:S01]  /*1cc0*/  ULEA UR6, UR8, UR9, 0xa ;  /* 0x0000000908067291 */ /* 0x000fe2000f8e503f */
[----:B------:R-:W-:Y:S01]  /*1cd0*/  UMOV UR5, 0x80000020 ;  /* 0x8000002000057882 */ /* 0x000fe20000000000 */
[----:B------:R-:W-:-:S07]  /*1ce0*/  UMOV UR7, 0x80000020 ;  /* 0x8000002000077882 */ /* 0x000fce0000000000 */
[----:B------:R-:W-:Y:S01]  /*1cf0*/  HGMMA.64x256x16.F32 R24, gdesc[UR4], R24, gsb0 ;  /* 0x03e00000041879f0 */ /* 0x000fe20008000818 */
        /* <DEDUP_REMOVED lines=10> */
[----:B------:R-:W-:Y:S01]  /*1da0*/  BPT.TRAP 0x1 ;  /* 0x000000040000795c */ /* 0x000fe20000300000 */
.L_x_31:
[----:B------:R-:W-:-:S13]  /*1db0*/  ISETP.NE.AND P1, PT, R153, RZ, PT ;  /* 0x000000ff9900720c */ /* 0x000fda0003f25270 */
[----:B-12---:R-:W-:-:S05]  /*1dc0*/  @P1 LEA R4, R3, UR41, 0x3 ;  /* 0x0000002903041c11 */ /* 0x006fca000f8e18ff */
[----:B------:R-:W-:-:S05]  /*1dd0*/  @P1 VIADD R5, R4, 0x58 ;  /* 0x0000005804051836 */ /* 0x000fca0000000000 */
[----:B------:R-:W-:-:S04]  /*1de0*/  @P1 PRMT R5, R152, 0x654, R5 ;  /* 0x0000065498051816 */ /* 0x000fc80000000005 */
[----:B------:R1:W-:Y:S01]  /*1df0*/  @P1 SYNCS.ARRIVE.TRANS64.RED.A1T0 RZ, [R5+URZ], RZ ;  /* 0x000000ff05ff19a7 */ /* 0x0003e2000810043f */
[----:B------:R-:W-:-:S13]  /*1e00*/  ISETP.GT.U32.AND P1, PT, R16, 0x1, PT ;  /* 0x000000011000780c */ /* 0x000fda0003f24070 */
[----:B-1----:R-:W-:Y:S05]  /*1e10*/  @P1 BRA `(.L_x_32) ;  /* 0x0000000000041947 */ /* 0x002fea0003800000 */
[----:B------:R-:W-:Y:S01]  /*1e20*/  BPT.TRAP 0x1 ;  /* 0x000000040000795c */ /* 0x000fe20000300000 */
.L_x_32:
[----:B------:R-:W-:Y:S01]  /*1e30*/  UIADD3 UR8, UR8, 0x1, URZ ;  /* 0x0000000108087890 */ /* 0x000fe2000fffe03f */
[C---:B------:R-:W-:Y:S01]  /*1e40*/  ISETP.GT.AND P2, PT, R0.reuse, 0x1, PT ;  /* 0x000000010000780c */ /* 0x040fe20003f44270 */
[----:B------:R-:W-:Y:S02]  /*1e50*/  VIADD R3, R3, 0x1 ;  /* 0x0000000103037836 */ /* 0x000fe40000000000 */
[----:B------:R-:W-:Y:S01]  /*1e60*/  UISETP.NE.AND UP0, UPT, UR8, 0xb, UPT ;  /* 0x0000000b0800788c */ /* 0x000fe2000bf05270 */
[----:B------:R-:W-:Y:S02]  /*1e70*/  VIADD R0, R0, 0xffffffff ;  /* 0xffffffff00007836 */ /* 0x000fe40000000000 */
[C---:B------:R-:W-:Y:S01]  /*1e80*/  ISETP.NE.AND P1, PT, R3.reuse, 0xb, PT ;  /* 0x0000000b0300780c */ /* 0x040fe20003f25270 */
[----:B------:R-:W-:Y:S02]  /*1e90*/  USEL UR4, URZ, 0x1, UP0 ;  /* 0x000000013f047887 */ /* 0x000fe40008000000 */
[----:B------:R-:W-:Y:S01]  /*1ea0*/  USEL UR8, UR8, URZ, UP0 ;  /* 0x0000003f08087287 */ /* 0x000fe20008000000 */
[----:B------:R-:W-:-:S03]  /*1eb0*/  SEL R3, R3, RZ, P1 ;  /* 0x000000ff03037207 */ /* 0x000fc60000800000 */
[----:B------:R-:W-:Y:S01]  /*1ec0*/  LOP3.LUT R6, R6, UR4, RZ, 0x3c, !PT ;  /* 0x0000000406067c12 */ /* 0x000fe2000f8e3cff */
[----:B------:R-:W-:Y:S07]  /*1ed0*/  @P2 BRA `(.L_x_33) ;  /* 0xfffffffc00482947 */ /* 0x000fee000383ffff */
.L_x_26:
[----:B-12---:R-:W1:Y:S01]  /*1ee0*/  LDC R0, c[0x0][0x28c] ;  /* 0x0000a300ff007b82 */ /* 0x006e620000000800 */
[----:B------:R2:W-:Y:S01]  /*1ef0*/  SYNCS.ARRIVE.TRANS64.A1T0 RZ, [R160+UR45], RZ ;  /* 0x000000ffa0ff79a7 */ /* 0x0005e2000810002d */
[----:B-1----:R-:W-:-:S13]  /*1f00*/  ISETP.GE.AND P1, PT, R0, 0x1, PT ;  /* 0x000000010000780c */ /* 0x002fda0003f26270 */
[----:B--2---:R-:W-:Y:S05]  /*1f10*/  @!P1 BRA `(.L_x_34) ;  /* 0x0000000000449947 */ /* 0x004fea0003800000 */
[----:B------:R-:W-:Y:S05]  /*1f20*/  @!P0 BRA `(.L_x_35) ;  /* 0x0000000000048947 */ /* 0x000fea0003800000 */
[----:B------:R-:W-:Y:S01]  /*1f30*/  BPT.TRAP 0x1 ;  /* 0x000000040000795c */ /* 0x000fe20000300000 */
.L_x_35:
[----:B------:R-:W-:-:S13]  /*1f40*/  ISETP.NE.AND P0, PT, R153, RZ, PT ;  /* 0x000000ff9900720c */ /* 0x000fda0003f05270 */
[----:B------:R-:W-:-:S05]  /*1f50*/  VOTEU.ANY UP0, P0 ;  /* 0x00000000003f7886 */ /* 0x000fca0000000100 */
[----:B------:R-:W-:-:S06]  /*1f60*/  @UP0 UIADD3 UR4, UR43, UR39, URZ ;  /* 0x000000272b040290 */ /* 0x000fcc000fffe03f */
[----:B------:R-:W-:Y:S02]  /*1f70*/  IMAD.U32 R4, RZ, RZ, UR4 ;  /* 0x00000004ff047e24 */ /* 0x000fe4000f8e00ff */
[----:B------:R-:W-:Y:S02]  /*1f80*/  IMAD.U32 R3, RZ, RZ, UR4 ;  /* 0x00000004ff037e24 */ /* 0x000fe4000f8e00ff */
[----:B------:R-:W-:-:S05]  /*1f90*/  @P0 IMAD.WIDE.U32 R4, R4, -0x45d1745d, RZ ;  /* 0xba2e8ba304040825 */ /* 0x000fca00078e00ff */
[----:B------:R-:W-:-:S05]  /*1fa0*/  @P0 SHF.R.U32.HI R0, RZ, 0x3, R5 ;  /* 0x00000003ff000819 */ /* 0x000fca0000011605 */
[----:B------:R-:W-:-:S05]  /*1fb0*/  @P0 IMAD R0, R0, -0xb, R3 ;  /* 0xfffffff500000824 */ /* 0x000fca00078e0203 */
[----:B------:R-:W-:-:S05]  /*1fc0*/  @P0 LEA R0, R0, UR41, 0x3 ;  /* 0x0000002900000c11 */ /* 0x000fca000f8e18ff */
[----:B------:R-:W-:-:S05]  /*1fd0*/  @P0 VIADD R3, R0, 0x58 ;  /* 0x0000005800030836 */ /* 0x000fca0000000000 */
[----:B------:R-:W-:-:S04]  /*1fe0*/  @P0 PRMT R3, R152, 0x654, R3 ;  /* 0x0000065498030816 */ /* 0x000fc80000000003 */
[----:B------:R1:W-:Y:S01]  /*1ff0*/  @P0 SYNCS.ARRIVE.TRANS64.RED.A1T0 RZ, [R3+URZ], RZ ;  /* 0x000000ff03ff09a7 */ /* 0x0003e2000810043f */
[----:B------:R-:W-:-:S13]  /*2000*/  ISETP.GT.U32.AND P0, PT, R16, 0x1, PT ;  /* 0x000000011000780c */ /* 0x000fda0003f04070 */
[----:B-1----:R-:W-:Y:S05]  /*2010*/  @P0 BRA `(.L_x_34) ;  /* 0x0000000000040947 */ /* 0x002fea0003800000 */
[----:B------:R-:W-:Y:S01]  /*2020*/  BPT.TRAP 0x1 ;  /* 0x000000040000795c */ /* 0x000fe20000300000 */
.L_x_34:
[----:B------:R-:W-:Y:S01]  /*2030*/  SHF.L.U32 R0, R175, 0x1f, RZ ;  /* 0x0000001faf007819 */ /* 0x000fe200000006ff */
[----:B------:R-:W-:Y:S01]  /*2040*/  UIADD3 UR39, UR44, UR39, URZ ;  /* 0x000000272c277290 */ /* 0x000fe2000fffe03f */
[----:B------:R-:W1:Y:S01]  /*2050*/  LDC R15, c[0x0][0x288] ;  /* 0x0000a200ff0f7b82 */ /* 0x000e620000000800 */
[----:B------:R-:W-:Y:S01]  /*2060*/  UISETP.GE.U32.AND UP1, UPT, UR44, 0xb, UPT ;  /* 0x0000000b2c00788c */ /* 0x000fe2000bf26070 */
[----:B------:R-:W-:Y:S01]  /*2070*/  IMAD.SHL.U32 R8, R158, 0x2, RZ ;  /* 0x000000029e087824 */ /* 0x000fe200078e00ff */
[----:B------:R-:W-:Y:S02]  /*2080*/  UISETP.GT.U32.AND UP0, UPT, UR39, 0xa, UPT ;  /* 0x0000000a2700788c */ /* 0x000fe4000bf04070 */
[----:B------:R-:W-:Y:S02]  /*2090*/  UIMAD.WIDE.U32 UR4, UR39, -0x45d1745d, URZ ;  /* 0xba2e8ba3270478a5 */ /* 0x000fe4000f8e003f */
[----:B------:R-:W-:Y:S01]  /*20a0*/  UISETP.LT.U32.AND UP0, UPT, UR44, 0xb, UP0 ;  /* 0x0000000b2c00788c */ /* 0x000fe20008701070 */
[----:B------:R-:W2:Y:S01]  /*20b0*/  SYNCS.PHASECHK.TRANS64.TRYWAIT P0, [R159+UR42+0x10], R0 ;  /* 0x000010009f0075a7 */ /* 0x000ea2000800016a */
[----:B------:R-:W-:Y:S01]  /*20c0*/  USHF.R.U32.HI UR4, URZ, 0x3, UR5 ;  /* 0x000000033f047899 */ /* 0x000fe20008011605 */
[----:B------:R-:W-:Y:S01]  /*20d0*/  SHF.R.S32.HI R9, RZ, 0x1f, R8 ;  /* 0x0000001fff097819 */ /* 0x000fe20000011408 */
[----:B------:R-:W-:-:S02]  /*20e0*/  USEL UR6, URZ, 0x1, !UP0 ;  /* 0x000000013f067887 */ /* 0x000fc4000c000000 */
[----:B------:R-:W-:Y:S02]  /*20f0*/  UIMAD UR39, UR4, -0xb, UR39 ;  /* 0xfffffff5042778a4 */ /* 0x000fe4000f8e0227 */
[----:B------:R-:W-:-:S04]  /*2100*/  ULOP3.LUT UR38, UR38, UR6, URZ, 0x3c, !UPT ;  /* 0x0000000626267292 */ /* 0x000fc8000f8e3c3f */
[----:B------:R-:W-:Y:S01]  /*2110*/  @UP1 ULOP3.LUT UR38, UR38, 0x1, UR4, 0x78, !UPT ;  /* 0x0000000126261892 */ /* 0x000fe2000f8e7804 */
[----:B-12---:R-:W-:Y:S11]  /*2120*/  @!P0 BRA `(.L_x_36) ;  /* 0x00000098007c8947 */ /* 0x006ff60003800000 */
.L_x_325:
[----:B------:R-:W-:Y:S01]  /*2130*/  IMAD.SHL.U32 R14, R19, 0x40, RZ ;  /* 0x00000040130e7824 */ /* 0x000fe200078e00ff */
[----:B------:R-:W-:Y:S01]  /*2140*/  ULDC UR6, c[0x0][0x284] ;  /* 0x0000a10000067ab9 */ /* 0x000fe20000000800 */
[----:B0-----:R-:W-:Y:S01]  /*2150*/  IMAD.SHL.U32 R12, R22, 0x100, RZ ;  /* 0x00000100160c7824 */ /* 0x001fe200078e00ff */
[----:B------:R-:W-:Y:S01]  /*2160*/  SHF.R.S32.HI R165, RZ, 0x1f, R2 ;  /* 0x0000001fffa57819 */ /* 0x000fe20000011402 */
[----:B------:R-:W-:Y:S01]  /*2170*/  ULDC.64 UR4, c[0x0][0x5d0] ;  /* 0x0001740000047ab9 */ /* 0x000fe20000000a00 */
[----:B------:R-:W-:Y:S01]  /*2180*/  ISETP.GE.AND P0, PT, R14, UR6, PT ;  /* 0x000000060e007c0c */ /* 0x000fe2000bf06270 */
[----:B------:R-:W-:Y:S01]  /*2190*/  IMAD.WIDE.U32 R4, R2, UR4, R8 ;  /* 0x0000000402047c25 */ /* 0x000fe2000f8e0008 */
[----:B------:R-:W-:Y:S02]  /*21a0*/  SHF.R.S32.HI R13, RZ, 0x1f, R12 ;  /* 0x0000001fff0d7819 */ /* 0x000fe4000001140c */
[C---:B------:R-:W-:Y:S01]  /*21b0*/  ISETP.GE.OR P0, PT, R12.reuse, R15, P0 ;  /* 0x0000000f0c00720c */ /* 0x040fe20000706670 */
[----:B------:R-:W-:Y:S01]  /*21c0*/  IMAD R3, R165, UR4, RZ ;  /* 0x00000004a5037c24 */ /* 0x000fe2000f8e02ff */
[----:B------:R-:W-:-:S03]  /*21d0*/  IADD3 R6, P1, R12, R4, RZ ;  /* 0x000000040c067210 */ /* 0x000fc60007f3e0ff */
[----:B------:R-:W-:-:S05]  /*21e0*/  IMAD R3, R2, UR5, R3 ;  /* 0x0000000502037c24 */ /* 0x000fca000f8e0203 */
[----:B------:R-:W-:-:S03]  /*21f0*/  IADD3.X R7, R13, R5, R3, P1, !PT ;  /* 0x000000050d077210 */ /* 0x000fc60000ffe403 */
[----:B------:R-:W-:Y:S05]  /*2200*/  @P0 BRA `(.L_x_37) ;  /* 0x0000007c00040947 */ /* 0x000fea0003800000 */
[----:B------:R-:W0:Y:S01]  /*2210*/  LDC.64 R10, c[0x0][0x5c8] ;  /* 0x00017200ff0a7b82 */ /* 0x000e220000000a00 */
[----:B-----5:R-:W-:Y:S01]  /*2220*/  FSETP.NEU.AND P0, PT, R155, RZ, PT ;  /* 0x000000ff9b00720b */ /* 0x020fe20003f0d000 */
[----:B------:R-:W-:Y:S01]  /*2230*/  IMAD R3, R158, -0x2, R15 ;  /* 0xfffffffe9e037824 */ /* 0x000fe200078e020f */
[----:B------:R-:W-:Y:S01]  /*2240*/  BSSY B0, `(.L_x_37) ;  /* 0x00007bd000007945 */ /* 0x000fe20003800000 */
[----:B------:R-:W-:-:S04]  /*2250*/  IMAD.WIDE R166, R19, 0x40, R156 ;  /* 0x0000004013a67825 */ /* 0x000fc800078e029c */
[----:B-1----:R-:W-:Y:S02]  /*2260*/  IMAD.IADD R0, R3, 0x1, -R12 ;  /* 0x0000000103007824 */ /* 0x002fe400078e0a0c */
[----:B------:R-:W-:-:S03]  /*2270*/  IMAD.IADD R3, R163, 0x1, -R14 ;  /* 0x00000001a3037824 */ /* 0x000fc600078e0a0e */
[----:B------:R-:W-:-:S04]  /*2280*/  ISETP.GT.AND P2, PT, R0, RZ, PT ;  /* 0x000000ff0000720c */ /* 0x000fc80003f44270 */
[----:B------:R-:W-:Y:S01]  /*2290*/  ISETP.GT.AND P1, PT, R3, RZ, P2 ;  /* 0x000000ff0300720c */ /* 0x000fe20001724270 */
[-C--:B0-----:R-:W-:Y:S02]  /*22a0*/  IMAD R4, R167, R10.reuse, RZ ;  /* 0x0000000aa7047224 */ /* 0x081fe400078e02ff */
[----:B------:R-:W-:-:S04]  /*22b0*/  IMAD.WIDE.U32 R6, R166, R10, R6 ;  /* 0x0000000aa6067225 */ /* 0x000fc800078e0006 */
[----:B------:R-:W-:-:S04]  /*22c0*/  IMAD R5, R166, R11, R4 ;  /* 0x0000000ba6057224 */ /* 0x000fc800078e0204 */
[----:B------:R-:W-:Y:S01]  /*22d0*/  IMAD.IADD R179, R7, 0x1, R5 ;  /* 0x0000000107b37824 */ /* 0x000fe200078e0205 */
[----:B------:R-:W-:Y:S06]  /*22e0*/  @!P0 BRA `(.L_x_38) ;  /* 0x0000005400988947 */ /* 0x000fec0003800000 */
[----:B------:R-:W0:Y:S01]  /*22f0*/  LDC.64 R20, c[0x0][0x5b8] ;  /* 0x00016e00ff147b82 */ /* 0x000e220000000a00 */
[----:B------:R-:W-:-:S07]  /*2300*/  ULDC.64 UR4, c[0x0][0x5c0] ;  /* 0x0001700000047ab9 */ /* 0x000fce0000000a00 */
[----:B------:R-:W1:Y:S08]  /*2310*/  LDC.64 R168, c[0x0][0x5b0] ;  /* 0x00016c00ffa87b82 */ /* 0x000e700000000a00 */
[----:B------:R-:W2:Y:S01]  /*2320*/  LDC.64 R14, c[0x0][0x5a8] ;  /* 0x00016a00ff0e7b82 */ /* 0x000ea20000000a00 */
[-C--:B0-----:R-:W-:Y:S02]  /*2330*/  IMAD R7, R165, R20.reuse, RZ ;  /* 0x00000014a5077224 */ /* 0x081fe400078e02ff */
[----:B------:R-:W-:-:S04]  /*2340*/  IMAD.WIDE.U32 R4, R2, R20, R8 ;  /* 0x0000001402047225 */ /* 0x000fc800078e0008 */
[----:B------:R-:W-:Y:S01]  /*2350*/  IMAD R177, R2, R21, R7 ;  /* 0x0000001502b17224 */ /* 0x000fe200078e0207 */
[----:B------:R-:W-:Y:S01]  /*2360*/  IADD3 R164, P0, R12, R4, RZ ;  /* 0x000000040ca47210 */ /* 0x000fe20007f1e0ff */
[----:B-1----:R-:W-:-:S03]  /*2370*/  IMAD R4, R167, R168, RZ ;  /* 0x000000a8a7047224 */ /* 0x002fc600078e02ff */
[----:B------:R-:W-:Y:S01]  /*2380*/  IADD3.X R165, R13, R5, R177, P0, !PT ;  /* 0x000000050da57210 */ /* 0x000fe200007fe4b1 */
[C---:B------:R-:W-:Y:S02]  /*2390*/  IMAD R21, R166.reuse, R169, R4 ;  /* 0x000000a9a6157224 */ /* 0x040fe400078e0204 */
[----:B------:R-:W-:-:S04]  /*23a0*/  IMAD.WIDE.U32 R4, R166, R168, R164 ;  /* 0x000000a8a6047225 */ /* 0x000fc800078e00a4 */
[----:B------:R-:W-:Y:S01]  /*23b0*/  IMAD.IADD R5, R5, 0x1, R21 ;  /* 0x0000000105057824 */ /* 0x000fe200078e0215 */
[----:B--2---:R-:W-:-:S04]  /*23c0*/  LEA R170, P0, R4, R14, 0x1 ;  /* 0x0000000e04aa7211 */ /* 0x004fc800078008ff */
[----:B------:R-:W-:-:S05]  /*23d0*/  LEA.HI.X R171, R4, R15, R5, 0x1, P0 ;  /* 0x0000000f04ab7211 */ /* 0x000fca00000f0c05 */
[----:B------:R0:W2:Y:S01]  /*23e0*/  @P1 LDG.E.LTC128B.U16 R19, desc[UR36][R170.64] ;  /* 0x00000024aa131981 */ /* 0x0000a2000c1e1520 */
[----:B------:R-:W-:Y:S01]  /*23f0*/  IMAD.WIDE.U32 R4, R166, R168, R12 ;  /* 0x000000a8a6047225 */ /* 0x000fe200078e000c */
[----:B------:R-:W-:Y:S02]  /*2400*/  BSSY B1, `(.L_x_39) ;  /* 0x0000014000017945 */ /* 0x000fe40003800000 */
[----:B------:R-:W-:-:S04]  /*2410*/  IADD3 R172, P0, R8, R4, RZ ;  /* 0x0000000408ac7210 */ /* 0x000fc80007f1e0ff */
[----:B------:R-:W-:Y:S01]  /*2420*/  IADD3.X R173, R9, R21, R5, P0, !PT ;  /* 0x0000001509ad7210 */ /* 0x000fe200007fe405 */
[C---:B0-----:R-:W-:Y:S01]  /*2430*/  IMAD.SHL.U32 R170, R168.reuse, 0x8, RZ ;  /* 0x00000008a8aa7824 */ /* 0x041fe200078e00ff */
[----:B------:R-:W-:Y:S01]  /*2440*/  SHF.L.U64.HI R171, R168, 0x3, R169 ;  /* 0x00000003a8ab7819 */ /* 0x000fe200000102a9 */
[----:B------:R-:W-:-:S04]  /*2450*/  IMAD.WIDE.U32 R172, R2, R20, R172 ;  /* 0x0000001402ac7225 */ /* 0x000fc800078e00ac */
[----:B------:R-:W-:Y:S02]  /*2460*/  IMAD.IADD R7, R177, 0x1, R173 ;  /* 0x00000001b1077824 */ /* 0x000fe400078e02ad */
[----:B--2---:R-:W-:-:S05]  /*2470*/  HADD2.F32 R4, -RZ, R19.H0_H0 ;  /* 0x20000013ff047230 */ /* 0x004fca0000004100 */
[----:B------:R-:W-:Y:S01]  /*2480*/  FMUL R5, R4, R155 ;  /* 0x0000009b04057220 */ /* 0x000fe20000400000 */
[----:B------:R-:W-:-:S03]  /*2490*/  LEA R4, P0, R6, UR4, 0x1 ;  /* 0x0000000406047c11 */ /* 0x000fc6000f8008ff */
[----:B------:R-:W-:Y:S01]  /*24a0*/  FFMA R24, R24, R154, R5 ;  /* 0x0000009a18187223 */ /* 0x000fe20000000005 */
[----:B------:R-:W-:Y:S02]  /*24b0*/  LEA.HI.X R5, R6, UR5, R179, 0x1, P0 ;  /* 0x0000000506057c11 */ /* 0x000fe400080f0cb3 */
[----:B------:R-:W-:Y:S02]  /*24c0*/  ISETP.GT.AND P0, PT, R0, 0x1, PT ;  /* 0x000000010000780c */ /* 0x000fe40003f04270 */
[----:B------:R-:W-:Y:S02]  /*24d0*/  F2FP.F16.F32.PACK_AB R24, RZ, R24 ;  /* 0x00000018ff18723e */ /* 0x000fe400000000ff */
[----:B------:R-:W-:Y:S02]  /*24e0*/  ISETP.GT.AND P3, PT, R3, RZ, P0 ;  /* 0x000000ff0300720c */ /* 0x000fe40000764270 */
[C---:B------:R-:W-:Y:S01]  /*24f0*/  LEA R6, P4, R172.reuse, R14, 0x1 ;  /* 0x0000000eac067211 */ /* 0x040fe200078808ff */
[----:B------:R0:W-:Y:S03]  /*2500*/  @P1 STG.E.U16 desc[UR36][R4.64], R24 ;  /* 0x0000001804001986 */ /* 0x0001e6000c101524 */
[----:B------:R-:W-:-:S07]  /*2510*/  LEA.HI.X R7, R172, R15, R7, 0x1, P4 ;  /* 0x0000000fac077211 */ /* 0x000fce00020f0c07 */
[----:B------:R-:W-:Y:S05]  /*2520*/  @!P3 BRA `(.L_x_40) ;  /* 0x000000000004b947 */ /* 0x000fea0003800000 */
[----:B------:R1:W5:Y:S02]  /*2530*/  LDG.E.LTC128B.U16 R19, desc[UR36][R6.64+0x2] ;  /* 0x0000022406137981 */ /* 0x000364000c1e1520 */
.L_x_40:
[----:B------:R-:W-:Y:S05]  /*2540*/  BSYNC B1 ;  /* 0x0000000000017941 */ /* 0x000fea0003800000 */
.L_x_39:
[----:B-----5:R-:W-:Y:S01]  /*2550*/  HADD2.F32 R22, -RZ, R19.H0_H0 ;  /* 0x20000013ff167230 */ /* 0x020fe20000004100 */
[----:B------:R-:W-:Y:S01]  /*2560*/  ISETP.GT.AND P2, PT, R3, 0x8, P2 ;  /* 0x000000080300780c */ /* 0x000fe20001744270 */
[----:B------:R-:W-:-:S04]  /*2570*/  IMAD.WIDE.U32 R170, R166, R168, R170 ;  /* 0x000000a8a6aa7225 */ /* 0x000fc800078e00aa */
[----:B------:R-:W-:Y:S01]  /*2580*/  FMUL R22, R22, R155 ;  /* 0x0000009b16167220 */ /* 0x000fe20000400000 */
[----:B------:R-:W-:Y:S01]  /*2590*/  IMAD.IADD R167, R21, 0x1, R171 ;  /* 0x0000000115a77824 */ /* 0x000fe200078e02ab */
[----:B------:R-:W-:Y:S02]  /*25a0*/  IADD3 R21, P1, R164, R170, RZ ;  /* 0x000000aaa4157210 */ /* 0x000fe40007f3e0ff */
[----:B------:R-:W-:-:S03]  /*25b0*/  FFMA R22, R25, R154, R22 ;  /* 0x0000009a19167223 */ /* 0x000fc60000000016 */
[----:B------:R-:W-:Y:S01]  /*25c0*/  IMAD.X R164, R167, 0x1, R165, P1 ;  /* 0x00000001a7a47824 */ /* 0x000fe200008e06a5 */
[C---:B0-----:R-:W-:Y:S02]  /*25d0*/  LEA R24, P1, R21.reuse, R14, 0x1 ;  /* 0x0000000e15187211 */ /* 0x041fe400078208ff */
[----:B------:R-:W-:Y:S02]  /*25e0*/  F2FP.F16.F32.PACK_AB R22, RZ, R22 ;  /* 0x00000016ff16723e */ /* 0x000fe400000000ff */
[----:B------:R-:W-:-:S03]  /*25f0*/  LEA.HI.X R25, R21, R15, R164, 0x1, P1 ;  /* 0x0000000f15197211 */ /* 0x000fc600008f0ca4 */
[----:B------:R0:W-:Y:S04]  /*2600*/  @P3 STG.E.U16 desc[UR36][R4.64+0x2], R22 ;  /* 0x0000021604003986 */ /* 0x0001e8000c101524 */
[----:B------:R-:W2:Y:S01]  /*2610*/  @P2 LDG.E.LTC128B.U16 R19, desc[UR36][R24.64] ;  /* 0x0000002418132981 */ /* 0x000ea2000c1e1520 */
[----:B------:R-:W-:Y:S01]  /*2620*/  IADD3 R8, P1, P3, R8, R170, R12 ;  /* 0x000000aa08087210 */ /* 0x000fe20007b3e00c */
[----:B------:R-:W-:Y:S01]  /*2630*/  BSSY B1, `(.L_x_41) ;  /* 0x0000011000017945 */ /* 0x000fe20003800000 */
[C---:B------:R-:W-:Y:S02]  /*2640*/  SHF.L.U64.HI R11, R10.reuse, 0x4, R11 ;  /* 0x000000040a0b7819 */ /* 0x040fe4000001020b */
[----:B------:R-:W-:Y:S02]  /*2650*/  IADD3.X R9, R9, R167, R13, P1, P3 ;  /* 0x000000a709097210 */ /* 0x000fe40000fe640d */
[----:B------:R-:W-:-:S02]  /*2660*/  LEA R10, P1, R10, R4, 0x4 ;  /* 0x000000040a0a7211 */ /* 0x000fc400078220ff */
[----:B------:R-:W-:Y:S01]  /*2670*/  ISETP.GT.AND P0, PT, R3, 0x8, P0 ;  /* 0x000000080300780c */ /* 0x000fe20000704270 */
[----:B------:R-:W-:-:S04]  /*2680*/  IMAD.WIDE.U32 R20, R2, R20, R8 ;  /* 0x0000001402147225 */ /* 0x000fc800078e0008 */
[----:B------:R-:W-:Y:S01]  /*2690*/  IMAD.X R11, R11, 0x1, R5, P1 ;  /* 0x000000010b0b7824 */ /* 0x000fe200008e0605 */
[----:B------:R-:W-:Y:S01]  /*26a0*/  LEA R8, P3, R20, R14, 0x1 ;  /* 0x0000000e14087211 */ /* 0x000fe200078608ff */
[----:B------:R-:W-:-:S05]  /*26b0*/  IMAD.IADD R2, R177, 0x1, R21 ;  /* 0x00000001b1027824 */ /* 0x000fca00078e0215 */
[----:B------:R-:W-:Y:S01]  /*26c0*/  LEA.HI.X R9, R20, R15, R2, 0x1, P3 ;  /* 0x0000000f14097211 */ /* 0x000fe200018f0c02 */
[----:B--2---:R-:W-:-:S05]  /*26d0*/  HADD2.F32 R12, -RZ, R19.H0_H0 ;  /* 0x20000013ff0c7230 */ /* 0x004fca0000004100 */
[----:B------:R-:W-:-:S04]  /*26e0*/  FMUL R13, R12, R155 ;  /* 0x0000009b0c0d7220 */ /* 0x000fc80000400000 */
[----:B------:R-:W-:-:S05]  /*26f0*/  FFMA R13, R26, R154, R13 ;  /* 0x0000009a1a0d7223 */ /* 0x000fca000000000d */
[----:B------:R-:W-:-:S05]  /*2700*/  F2FP.F16.F32.PACK_AB R13, RZ, R13 ;  /* 0x0000000dff0d723e */ /* 0x000fca00000000ff */
[----:B------:R0:W-:Y:S01]  /*2710*/  @P2 STG.E.U16 desc[UR36][R10.64], R13 ;  /* 0x0000000d0a002986 */ /* 0x0001e2000c101524 */
[----:B------:R-:W-:Y:S05]  /*2720*/  @!P0 BRA `(.L_x_42) ;  /* 0x0000000000048947 */ /* 0x000fea0003800000 */
[----:B------:R2:W5:Y:S02]  /*2730*/  LDG.E.LTC128B.U16 R19, desc[UR36][R8.64+0x2] ;  /* 0x0000022408137981 */ /* 0x000564000c1e1520 */
.L_x_42:
[----:B------:R-:W-:Y:S05]  /*2740*/  BSYNC B1 ;  /* 0x0000000000017941 */ /* 0x000fea0003800000 */
.L_x_41:
[----:B-----5:R-:W-:Y:S01]  /*2750*/  HADD2.F32 R2, -RZ, R19.H0_H0 ;  /* 0x20000013ff027230 */ /* 0x020fe20000004100 */
[----:B------:R-:W-:Y:S01]  /*2760*/  ISETP.GT.AND P1, PT, R0, 0x8, PT ;  /* 0x000000080000780c */ /* 0x000fe20003f24270 */
[----:B------:R-:W-:Y:S03]  /*2770*/  BSSY B1, `(.L_x_43) ;  /* 0x0000008000017945 */ /* 0x000fe60003800000 */
[----:B------:R-:W-:Y:S01]  /*2780*/  FMUL R2, R2, R155 ;  /* 0x0000009b02027220 */ /* 0x000fe20000400000 */
[----:B------:R-:W-:-:S03]  /*2790*/  ISETP.GT.AND P2, PT, R3, RZ, P1 ;  /* 0x000000ff0300720c */ /* 0x000fc60000f44270 */
[----:B------:R-:W-:-:S05]  /*27a0*/  FFMA R2, R27, R154, R2 ;  /* 0x0000009a1b027223 */ /* 0x000fca0000000002 */
[----:B------:R-:W-:-:S05]  /*27b0*/  F2FP.F16.F32.PACK_AB R2, RZ, R2 ;  /* 0x00000002ff02723e */ /* 0x000fca00000000ff */
[----:B------:R3:W-:Y:S01]  /*27c0*/  @P0 STG.E.U16 desc[UR36][R10.64+0x2], R2 ;  /* 0x000002020a000986 */ /* 0x0007e2000c101524 */
[----:B------:R-:W-:Y:S05]  /*27d0*/  @!P2 BRA `(.L_x_44) ;  /* 0x000000000004a947 */ /* 0x000fea0003800000 */
[----:B------:R4:W5:Y:S02]  /*27e0*/  LDG.E.LTC128B.U16 R19, desc[UR36][R6.64+0x10] ;  /* 0x0000102406137981 */ /* 0x000964000c1e1520 */
.L_x_44:
[----:B------:R-:W-:Y:S05]  /*27f0*/  BSYNC B1 ;  /* 0x0000000000017941 */ /* 0x000fea0003800000 */
.L_x_43:
[----:B---3-5:R-:W-:Y:S01]  /*2800*/  HADD2.F32 R2, -RZ, R19.H0_H0 ;  /* 0x20000013ff027230 */ /* 0x028fe20000004100 */
[----:B------:R-:W-:Y:S01]  /*2810*/  ISETP.GT.AND P0, PT, R0, 0x9, PT ;  /* 0x000000090000780c */ /* 0x000fe20003f04270 */
[----:B------:R-:W-:Y:S03]  /*2820*/  BSSY B1, `(.L_x_45) ;  /* 0x0000008000017945 */ /* 0x000fe60003800000 */
[----:B0-----:R-:W-:Y:S01]  /*2830*/  FMUL R13, R2, R155 ;  /* 0x0000009b020d7220 */ /* 0x001fe20000400000 */
[----:B------:R-:W-:-:S03]  /*2840*/  ISETP.GT.AND P3, PT, R3, RZ, P0 ;  /* 0x000000ff0300720c */ /* 0x000fc60000764270 */
[----:B------:R-:W-:-:S05]  /*2850*/  FFMA R13, R28, R154, R13 ;  /* 0x0000009a1c0d7223 */ /* 0x000fca000000000d */
[----:B------:R-:W-:-:S05]  /*2860*/  F2FP.F16.F32.PACK_AB R13, RZ, R13 ;  /* 0x0000000dff0d723e */ /* 0x000fca00000000ff */
[----:B------:R0:W-:Y:S01]  /*2870*/  @P2 STG.E.U16 desc[UR36][R4.64+0x10], R13 ;  /* 0x0000100d04002986 */ /* 0x0001e2000c101524 */
[----:B------:R-:W-:Y:S05]  /*2880*/  @!P3 BRA `(.L_x_46) ;  /* 0x000000000004b947 */ /* 0x000fea0003800000 */
[----:B------:R3:W5:Y:S02]  /*2890*/  LDG.E.LTC128B.U16 R19, desc[UR36][R6.64+0x12] ;  /* 0x0000122406137981 */ /* 0x000764000c1e1520 */
.L_x_46:
[----:B------:R-:W-:Y:S05]  /*28a0*/  BSYNC B1 ;  /* 0x0000000000017941 */ /* 0x000fea0003800000 */
.L_x_45:
[----:B-----5:R-:W-:Y:S01]  /*28b0*/  HADD2.F32 R2, -RZ, R19.H0_H0 ;  /* 0x20000013ff027230 */ /* 0x020fe20000004100 */
[----:B------:R-:W-:Y:S01]  /*28c0*/  ISETP.GT.AND P1, PT, R3, 0x8, P1 ;  /* 0x000000080300780c */ /* 0x000fe20000f24270 */
[----:B------:R-:W-:Y:S03]  /*28d0*/  BSSY B1, `(.L_x_47) ;  /* 0x0000007000017945 */ /* 0x000fe60003800000 */
[----:B------:R-:W-:-:S04]  /*28e0*/  FMUL R2, R2, R155 ;  /* 0x0000009b02027220 */ /* 0x000fc80000400000 */
[----:B------:R-:W-:-:S05]  /*28f0*/  FFMA R2, R29, R154, R2 ;  /* 0x0000009a1d027223 */ /* 0x000fca0000000002 */
[----:B------:R-:W-:-:S05]  /*2900*/  F2FP.F16.F32.PACK_AB R2, RZ, R2 ;  /* 0x00000002ff02723e */ /* 0x000fca00000000ff */
[----:B------:R0:W-:Y:S01]  /*2910*/  @P3 STG.E.U16 desc[UR36][R4.64+0x12], R2 ;  /* 0x0000120204003986 */ /* 0x0001e2000c101524 */
[----:B------:R-:W-:Y:S05]  /*2920*/  @!P1 BRA `(.L_x_48) ;  /* 0x0000000000049947 */ /* 0x000fea0003800000 */
[----:B------:R0:W5:Y:S02]  /*2930*/  LDG.E.LTC128B.U16 R19, desc[UR36][R8.64+0x10] ;  /* 0x0000102408137981 */ /* 0x000164000c1e1520 */
.L_x_48:
[----:B------:R-:W-:Y:S05]  /*2940*/  BSYNC B1 ;  /* 0x0000000000017941 */ /* 0x000fea0003800000 */
.L_x_47:
[----:B0----5:R-:W-:Y:S01]  /*2950*/  HADD2.F32 R2, -RZ, R19.H0_H0 ;  /* 0x20000013ff027230 */ /* 0x021fe20000004100 */
        /* <DEDUP_REMOVED lines=8> */
.L_x_50:
[----:B------:R-:W-:Y:S05]  /*29e0*/  BSYNC B1 ;  /* 0x0000000000017941 */ /* 0x000fea0003800000 */
.L_x_49:
        /* <DEDUP_REMOVED lines=10> */
.L_x_52:
[----:B------:R-:W-:Y:S05]  /*2a90*/  BSYNC B1 ;  /* 0x0000000000017941 */ /* 0x000fea0003800000 */
.L_x_51:
[----:B0----5:R-:W-:Y:S01]  /*2aa0*/  HADD2.F32 R2, -RZ, R19.H0_H0 ;  /* 0x20000013ff027230 */ /* 0x021fe20000004100 */
        /* <DEDUP_REMOVED lines=9> */
.L_x_54:
[----:B------:R-:W-:Y:S05]  /*2b40*/  BSYNC B1 ;  /* 0x0000000000017941 */ /* 0x000fea0003800000 */
.L_x_53:
        /* <DEDUP_REMOVED lines=9> */
.L_x_56:
[----:B------:R-:W-:Y:S05]  /*2be0*/  BSYNC B1 ;  /* 0x0000000000017941 */ /* 0x000fea0003800000 */
.L_x_55:
        /* <DEDUP_REMOVED lines=9> */
.L_x_58:
[----:B------:R-:W-:Y:S05]  /*2c80*/  BSYNC B1 ;  /* 0x0000000000017941 */ /* 0x000fea0003800000 */
.L_x_57:
        /* <DEDUP_REMOVED lines=10> */
.L_x_60:
[----:B------:R-:W-:Y:S05]  /*2d30*/  BSYNC B1 ;  /* 0x0000000000017941 */ /* 0x000fea0003800000 */
.L_x_59:
        /* <DEDUP_REMOVED lines=10> */
.L_x_62:
[----:B------:R-:W-:Y:S05]  /*2de0*/  BSYNC B1 ;  /* 0x0000000000017941 */ /* 0x000fea0003800000 */
.L_x_61:
        /* <DEDUP_REMOVED lines=9> */
.L_x_64:
[----:B------:R-:W-:Y:S05]  /*2e80*/  BSYNC B1 ;  /* 0x0000000000017941 */ /* 0x000fea0003800000 */
.L_x_63:
        /* <DEDUP_REMOVED lines=9> */
.L_x_66:
[----:B------:R-:W-:Y:S05]  /*2f20*/  BSYNC B1 ;  /* 0x0000000000017941 */ /* 0x000fea0003800000 */
.L_x_65:
        /* <DEDUP_REMOVED lines=10> */
.L_x_68:
[----:B------:R-:W-:Y:S05]  /*2fd0*/  BSYNC B1 ;  /* 0x0000000000017941 */ /* 0x000fea0003800000 */
.L_x_67:
        /* <DEDUP_REMOVED lines=10> */
.L_x_70:
[----:B------:R-:W-:Y:S05]  /*3080*/  BSYNC B1 ;  /* 0x0000000000017941 */ /* 0x000fea0003800000 */
.L_x_69:
        /* <DEDUP_REMOVED lines=9> */
.L_x_72:
[----:B------:R-:W-:Y:S05]  /*3120*/  BSYNC B1 ;  /* 0x0000000000017941 */ /* 0x000fea0003800000 */
.L_x_71:
        /* <DEDUP_REMOVED lines=9> */
.L_x_74:
[----:B------:R-:W-:Y:S05]  /*31c0*/  BSYNC B1 ;  /* 0x0000000000017941 */ /* 0x000fea0003800000 */
.L_x_73:
        /* <DEDUP_REMOVED lines=10> */
.L_x_76:
[----:B------:R-:W-:Y:S05]  /*3270*/  BSYNC B1 ;  /* 0x0000000000017941 */ /* 0x000fea0003800000 */
.L_x_75:
        /* <DEDUP_REMOVED lines=10> */
.L_x_78:
[----:B------:R-:W-:Y:S05]  /*3320*/  BSYNC B1 ;  /* 0x0000000000017941 */ /* 0x000fea0003800000 */
.L_x_77:
        /* <DEDUP_REMOVED lines=9> */
.L_x_80:
[----:B------:R-:W-:Y:S05]  /*33c0*/  BSYNC B1 ;  /* 0x0000000000017941 */ /* 0x000fea0003800000 */
.L_x_79:
        /* <DEDUP_REMOVED lines=9> */
.L_x_82:
[----:B------:R-:W-:Y:S05]  /*3460*/  BSYNC B1 ;  /* 0x0000000000017941 */ /* 0x000fea0003800000 */
.L_x_81:
        /* <DEDUP_REMOVED lines=10> */
.L_x_84:
[----:B------:R-:W-:Y:S05]  /*3510*/  BSYNC B1 ;  /* 0x0000000000017941 */ /* 0x000fea0003800000 */
.L_x_83:
        /* <DEDUP_REMOVED lines=10> */
.L_x_86:
[----:B------:R-:W-:Y:S05]  /*35c0*/  BSYNC B1 ;  /* 0x0000000000017941 */ /* 0x000fea0003800000 */
.L_x_85:
        /* <DEDUP_REMOVED lines=9> */
.L_x_88:
[----:B------:R-:W-:Y:S05]  /*3660*/  BSYNC B1 ;  /* 0x0000000000017941 */ /* 0x000fea0003800000 */
.L_x_87:
        /* <DEDUP_REMOVED lines=9> */
.L_x_90:
[----:B------:R-:W-:Y:S05]  /*3700*/  BSYNC B1 ;  /* 0x0000000000017941 */ /* 0x000fea0003800000 */
.L_x_89:
        /* <DEDUP_REMOVED lines=10> */
.L_x_92:
[----:B------:R-:W-:Y:S05]  /*37b0*/  BSYNC B1 ;  /* 0x0000000000017941 */ /* 0x000fea0003800000 */
.L_x_91:
        /* <DEDUP_REMOVED lines=10> */
.L_x_94:
[----:B------:R-:W-:Y:S05]  /*3860*/  BSYNC B1 ;  /* 0x0000000000017941 */ /* 0x000fea0003800000 */
.L_x_93:
        /* <DEDUP_REMOVED lines=9> */
.L_x_96:
[----:B------:R-:W-:Y:S05]  /*3900*/  BSYNC B1 ;  /* 0x0000000000017941 */ /* 0x000fea0003800000 */
.L_x_95:
        /* <DEDUP_REMOVED lines=9> */
.L_x_98:
[----:B------:R-:W-:Y:S05]  /*39a0*/  BSYNC B1 ;  /* 0x0000000000017941 */ /* 0x000fea0003800000 */
.L_x_97:
        /* <DEDUP_REMOVED lines=10> */
.L_x_100:
[----:B------:R-:W-:Y:S05]  /*3a50*/  BSYNC B1 ;  /* 0x0000000000017941 */ /* 0x000fea0003800000 */
.L_x_99:
        /* <DEDUP_REMOVED lines=10> */
.L_x_102:
[----:B------:R-:W-:Y:S05]  /*3b00*/  BSYNC B1 ;  /* 0x0000000000017941 */ /* 0x000fea0003800000 */
.L_x_101:
        /* <DEDUP_REMOVED lines=9> */
.L_x_104:
[----:B------:R-:W-:Y:S05]  /*3ba0*/  BSYNC B1 ;  /* 0x0000000000017941 */ /* 0x000fea0003800000 */
.L_x_103:
        /* <DEDUP_REMOVED lines=9> */
.L_x_106:
[----:B------:R-:W-:Y:S05]  /*3c40*/  BSYNC B1 ;  /* 0x0000000000017941 */ /* 0x000fea0003800000 */
.L_x_105:
        /* <DEDUP_REMOVED lines=10> */
.L_x_108:
[----:B------:R-:W-:Y:S05]  /*3cf0*/  BSYNC B1 ;  /* 0x0000000000017941 */ /* 0x000fea0003800000 */
.L_x_107:
        /* <DEDUP_REMOVED lines=10> */
.L_x_110:
[----:B------:R-:W-:Y:S05]  /*3da0*/  BSYNC B1 ;  /* 0x0000000000017941 */ /* 0x000fea0003800000 */
.L_x_109:
        /* <DEDUP_REMOVED lines=9> */
.L_x_112:
[----:B------:R-:W-:Y:S05]  /*3e40*/  BSYNC B1 ;  /* 0x0000000000017941 */ /* 0x000fea0003800000 */
.L_x_111:
        /* <DEDUP_REMOVED lines=9> */
.L_x_114:
[----:B------:R-:W-:Y:S05]  /*3ee0*/  BSYNC B1 ;  /* 0x0000000000017941 */ /* 0x000fea0003800000 */
.L_x_113:
        /* <DEDUP_REMOVED lines=10> */
.L_x_116:
[----:B------:R-:W-:Y:S05]  /*3f90*/  BSYNC B1 ;  /* 0x0000000000017941 */ /* 0x000fea0003800000 */
.L_x_115:
        /* <DEDUP_REMOVED lines=10> */
.L_x_118:
[----:B------:R-:W-:Y:S05]  /*4040*/  BSYNC B1 ;  /* 0x0000000000017941 */ /* 0x000fea0003800000 */
.L_x_117:
        /* <DEDUP_REMOVED lines=9> */
.L_x_120:
[----:B------:R-:W-:Y:S05]  /*40e0*/  BSYNC B1 ;  /* 0x0000000000017941 */ /* 0x000fea0003800000 */
.L_x_119:
        /* <DEDUP_REMOVED lines=9> */
.L_x_122:
[----:B------:R-:W-:Y:S05]  /*4180*/  BSYNC B1 ;  /* 0x0000000000017941 */ /* 0x000fea0003800000 */
.L_x_121:
        /* <DEDUP_REMOVED lines=10> */
.L_x_124:
[----:B------:R-:W-:Y:S05]  /*4230*/  BSYNC B1 ;  /* 0x0000000000017941 */ /* 0x000fea0003800000 */
.L_x_123:
        /* <DEDUP_REMOVED lines=10> */
.L_x_126:
[----:B------:R-:W-:Y:S05]  /*42e0*/  BSYNC B1 ;  /* 0x0000000000017941 */ /* 0x000fea0003800000 */
.L_x_125:
        /* <DEDUP_REMOVED lines=9> */
.L_x_128:
[----:B------:R-:W-:Y:S05]  /*4380*/  BSYNC B1 ;  /* 0x0000000000017941 */ /* 0x000fea0003800000 */
.L_x_127:
        /* <DEDUP_REMOVED lines=9> */
.L_x_130:
[----:B------:R-:W-:Y:S05]  /*4420*/  BSYNC B1 ;  /* 0x0000000000017941 */ /* 0x000fea0003800000 */
.L_x_129:
        /* <DEDUP_REMOVED lines=10> */
.L_x_132:
[----:B------:R-:W-:Y:S05]  /*44d0*/  BSYNC B1 ;  /* 0x0000000000017941 */ /* 0x000fea0003800000 */
.L_x_131:
        /* <DEDUP_REMOVED lines=10> */
.L_x_134:
[----:B------:R-:W-:Y:S05]  /*4580*/  BSYNC B1 ;  /* 0x0000000000017941 */ /* 0x000fea0003800000 */
.L_x_133:
        /* <DEDUP_REMOVED lines=9> */
.L_x_136:
[----:B------:R-:W-:Y:S05]  /*4620*/  BSYNC B1 ;  /* 0x0000000000017941 */ /* 0x000fea0003800000 */
.L_x_135:
        /* <DEDUP_REMOVED lines=9> */
.L_x_138:
[----:B------:R-:W-:Y:S05]  /*46c0*/  BSYNC B1 ;  /* 0x0000000000017941 */ /* 0x000fea0003800000 */
.L_x_137:
        /* <DEDUP_REMOVED lines=10> */
.L_x_140:
[----:B------:R-:W-:Y:S05]  /*4770*/  BSYNC B1 ;  /* 0x0000000000017941 */ /* 0x000fea0003800000 */
.L_x_139:
        /* <DEDUP_REMOVED lines=10> */
.L_x_142:
[----:B------:R-:W-:Y:S05]  /*4820*/  BSYNC B1 ;  /* 0x0000000000017941 */ /* 0x000fea0003800000 */
.L_x_141:
        /* <DEDUP_REMOVED lines=9> */
.L_x_144:
[----:B------:R-:W-:Y:S05]  /*48c0*/  BSYNC B1 ;  /* 0x0000000000017941 */ /* 0x000fea0003800000 */
.L_x_143:
        /* <DEDUP_REMOVED lines=9> */
.L_x_146:
[----:B------:R-:W-:Y:S05]  /*4960*/  BSYNC B1 ;  /* 0x0000000000017941 */ /* 0x000fea0003800000 */
.L_x_145:
        /* <DEDUP_REMOVED lines=10> */
.L_x_148:
[----:B------:R-:W-:Y:S05]  /*4a10*/  BSYNC B1 ;  /* 0x0000000000017941 */ /* 0x000fea0003800000 */
.L_x_147:
        /* <DEDUP_REMOVED lines=10> */
.L_x_150:
[----:B------:R-:W-:Y:S05]  /*4ac0*/  BSYNC B1 ;  /* 0x0000000000017941 */ /* 0x000fea0003800000 */
.L_x_149:
        /* <DEDUP_REMOVED lines=9> */
.L_x_152:
[----:B------:R-:W-:Y:S05]  /*4b60*/  BSYNC B1 ;  /* 0x0000000000017941 */ /* 0x000fea0003800000 */
.L_x_151:
        /* <DEDUP_REMOVED lines=9> */
.L_x_154:
[----:B------:R-:W-:Y:S05]  /*4c00*/  BSYNC B1 ;  /* 0x0000000000017941 */ /* 0x000fea0003800000 */
.L_x_153:
        /* <DEDUP_REMOVED lines=10> */
.L_x_156:
[----:B------:R-:W-:Y:S05]  /*4cb0*/  BSYNC B1 ;  /* 0x0000000000017941 */ /* 0x000fea0003800000 */
.L_x_155:
        /* <DEDUP_REMOVED lines=10> */
.L_x_158:
[----:B------:R-:W-:Y:S05]  /*4d60*/  BSYNC B1 ;  /* 0x0000000000017941 */ /* 0x000fea0003800000 */
.L_x_157:
        /* <DEDUP_REMOVED lines=9> */
.L_x_160:
[----:B------:R-:W-:Y:S05]  /*4e00*/  BSYNC B1 ;  /* 0x0000000000017941 */ /* 0x000fea0003800000 */
.L_x_159:
        /* <DEDUP_REMOVED lines=9> */
.L_x_162:
[----:B------:R-:W-:Y:S05]  /*4ea0*/  BSYNC B1 ;  /* 0x0000000000017941 */ /* 0x000fea0003800000 */
.L_x_161:
        /* <DEDUP_REMOVED lines=10> */
.L_x_164:
[----:B------:R-:W-:Y:S05]  /*4f50*/  BSYNC B1 ;  /* 0x0000000000017941 */ /* 0x000fea0003800000 */
.L_x_163:
        /* <DEDUP_REMOVED lines=10> */
.L_x_166:
[----:B------:R-:W-:Y:S05]  /*5000*/  BSYNC B1 ;  /* 0x0000000000017941 */ /* 0x000fea0003800000 */
.L_x_165:
        /* <DEDUP_REMOVED lines=9> */
.L_x_168:
[----:B------:R-:W-:Y:S05]  /*50a0*/  BSYNC B1 ;  /* 0x0000000000017941 */ /* 0x000fea0003800000 */
.L_x_167:
        /* <DEDUP_REMOVED lines=9> */
.L_x_170:
[----:B------:R-:W-:Y:S05]  /*5140*/  BSYNC B1 ;  /* 0x0000000000017941 */ /* 0x000fea0003800000 */
.L_x_169:
        /* <DEDUP_REMOVED lines=10> */
.L_x_172:
[----:B------:R-:W-:Y:S05]  /*51f0*/  BSYNC B1 ;  /* 0x0000000000017941 */ /* 0x000fea0003800000 */
.L_x_171:
        /* <DEDUP_REMOVED lines=10> */
.L_x_174:
[----:B------:R-:W-:Y:S05]  /*52a0*/  BSYNC B1 ;  /* 0x0000000000017941 */ /* 0x000fea0003800000 */
.L_x_173:
        /* <DEDUP_REMOVED lines=9> */
.L_x_176:
[----:B------:R-:W-:Y:S05]  /*5340*/  BSYNC B1 ;  /* 0x0000000000017941 */ /* 0x000fea0003800000 */
.L_x_175:
        /* <DEDUP_REMOVED lines=9> */
.L_x_178:
[----:B------:R-:W-:Y:S05]  /*53e0*/  BSYNC B1 ;  /* 0x0000000000017941 */ /* 0x000fea0003800000 */
.L_x_177:
        /* <DEDUP_REMOVED lines=10> */
.L_x_180:
[----:B------:R-:W-:Y:S05]  /*5490*/  BSYNC B1 ;  /* 0x0000000000017941 */ /* 0x000fea0003800000 */
.L_x_179:
        /* <DEDUP_REMOVED lines=10> */
.L_x_182:
[----:B------:R-:W-:Y:S05]  /*5540*/  BSYNC B1 ;  /* 0x0000000000017941 */ /* 0x000fea0003800000 */
.L_x_181:
        /* <DEDUP_REMOVED lines=9> */
.L_x_184:
[----:B------:R-:W-:Y:S05]  /*55e0*/  BSYNC B1 ;  /* 0x0000000000017941 */ /* 0x000fea0003800000 */
.L_x_183:
        /* <DEDUP_REMOVED lines=9> */
.L_x_186:
[----:B------:R-:W-:Y:S05]  /*5680*/  BSYNC B1 ;  /* 0x0000000000017941 */ /* 0x000fea0003800000 */
.L_x_185:
        /* <DEDUP_REMOVED lines=10> */
.L_x_188:
[----:B------:R-:W-:Y:S05]  /*5730*/  BSYNC B1 ;  /* 0x0000000000017941 */ /* 0x000fea0003800000 */
.L_x_187:
        /* <DEDUP_REMOVED lines=10> */
.L_x_190:
[----:B------:R-:W-:Y:S05]  /*57e0*/  BSYNC B1 ;  /* 0x0000000000017941 */ /* 0x000fea0003800000 */
.L_x_189:
        /* <DEDUP_REMOVED lines=9> */
.L_x_192:
[----:B------:R-:W-:Y:S05]  /*5880*/  BSYNC B1 ;  /* 0x0000000000017941 */ /* 0x000fea0003800000 */
.L_x_191:
        /* <DEDUP_REMOVED lines=9> */
.L_x_194:
[----:B------:R-:W-:Y:S05]  /*5920*/  BSYNC B1 ;  /* 0x0000000000017941 */ /* 0x000fea0003800000 */
.L_x_193:
        /* <DEDUP_REMOVED lines=10> */
.L_x_196:
[----:B------:R-:W-:Y:S05]  /*59d0*/  BSYNC B1 ;  /* 0x0000000000017941 */ /* 0x000fea0003800000 */
.L_x_195:
        /* <DEDUP_REMOVED lines=10> */
.L_x_198:
[----:B------:R-:W-:Y:S05]  /*5a80*/  BSYNC B1 ;  /* 0x0000000000017941 */ /* 0x000fea0003800000 */
.L_x_197:
        /* <DEDUP_REMOVED lines=9> */
.L_x_200:
[----:B------:R-:W-:Y:S05]  /*5b20*/  BSYNC B1 ;  /* 0x0000000000017941 */ /* 0x000fea0003800000 */
.L_x_199:
        /* <DEDUP_REMOVED lines=9> */
.L_x_202:
[----:B------:R-:W-:Y:S05]  /*5bc0*/  BSYNC B1 ;  /* 0x0000000000017941 */ /* 0x000fea0003800000 */
.L_x_201:
        /* <DEDUP_REMOVED lines=10> */
.L_x_204:
[----:B------:R-:W-:Y:S05]  /*5c70*/  BSYNC B1 ;  /* 0x0000000000017941 */ /* 0x000fea0003800000 */
.L_x_203:
        /* <DEDUP_REMOVED lines=10> */
.L_x_206:
[----:B------:R-:W-:Y:S05]  /*5d20*/  BSYNC B1 ;  /* 0x0000000000017941 */ /* 0x000fea0003800000 */
.L_x_205:
        /* <DEDUP_REMOVED lines=9> */
.L_x_208:
[----:B------:R-:W-:Y:S05]  /*5dc0*/  BSYNC B1 ;  /* 0x0000000000017941 */ /* 0x000fea0003800000 */
.L_x_207:
        /* <DEDUP_REMOVED lines=9> */
.L_x_210:
[----:B------:R-:W-:Y:S05]  /*5e60*/  BSYNC B1 ;  /* 0x0000000000017941 */ /* 0x000fea0003800000 */
.L_x_209:
        /* <DEDUP_REMOVED lines=10> */
.L_x_212:
[----:B------:R-:W-:Y:S05]  /*5f10*/  BSYNC B1 ;  /* 0x0000000000017941 */ /* 0x000fea0003800000 */
.L_x_211:
        /* <DEDUP_REMOVED lines=10> */
.L_x_214:
[----:B------:R-:W-:Y:S05]  /*5fc0*/  BSYNC B1 ;  /* 0x0000000000017941 */ /* 0x000fea0003800000 */
.L_x_213:
        /* <DEDUP_REMOVED lines=9> */
.L_x_216:
[----:B------:R-:W-:Y:S05]  /*6060*/  BSYNC B1 ;  /* 0x0000000000017941 */ /* 0x000fea0003800000 */
.L_x_215:
        /* <DEDUP_REMOVED lines=9> */
.L_x_218:
[----:B------:R-:W-:Y:S05]  /*6100*/  BSYNC B1 ;  /* 0x0000000000017941 */ /* 0x000fea0003800000 */
.L_x_217:
        /* <DEDUP_REMOVED lines=10> */
.L_x_220:
[----:B------:R-:W-:Y:S05]  /*61b0*/  BSYNC B1 ;  /* 0x0000000000017941 */ /* 0x000fea0003800000 */
.L_x_219:
        /* <DEDUP_REMOVED lines=10> */
.L_x_222:
[----:B------:R-:W-:Y:S05]  /*6260*/  BSYNC B1 ;  /* 0x0000000000017941 */ /* 0x000fea0003800000 */
.L_x_221:
        /* <DEDUP_REMOVED lines=9> */
.L_x_224:
[----:B------:R-:W-:Y:S05]  /*6300*/  BSYNC B1 ;  /* 0x0000000000017941 */ /* 0x000fea0003800000 */
.L_x_223:
        /* <DEDUP_REMOVED lines=9> */
.L_x_226:
[----:B------:R-:W-:Y:S05]  /*63a0*/  BSYNC B1 ;  /* 0x0000000000017941 */ /* 0x000fea0003800000 */
.L_x_225:
        /* <DEDUP_REMOVED lines=10> */
.L_x_228:
[----:B------:R-:W-:Y:S05]  /*6450*/  BSYNC B1 ;  /* 0x0000000000017941 */ /* 0x000fea0003800000 */
.L_x_227:
        /* <DEDUP_REMOVED lines=10> */
.L_x_230:
[----:B------:R-:W-:Y:S05]  /*6500*/  BSYNC B1 ;  /* 0x0000000000017941 */ /* 0x000fea0003800000 */
.L_x_229:
        /* <DEDUP_REMOVED lines=9> */
.L_x_232:
[----:B------:R-:W-:Y:S05]  /*65a0*/  BSYNC B1 ;  /* 0x0000000000017941 */ /* 0x000fea0003800000 */
.L_x_231:
        /* <DEDUP_REMOVED lines=9> */
.L_x_234:
[----:B------:R-:W-:Y:S05]  /*6640*/  BSYNC B1 ;  /* 0x0000000000017941 */ /* 0x000fea0003800000 */
.L_x_233:
        /* <DEDUP_REMOVED lines=10> */
.L_x_236:
[----:B------:R-:W-:Y:S05]  /*66f0*/  BSYNC B1 ;  /* 0x0000000000017941 */ /* 0x000fea0003800000 */
.L_x_235:
        /* <DEDUP_REMOVED lines=10> */
.L_x_238:
[----:B------:R-:W-:Y:S05]  /*67a0*/  BSYNC B1 ;  /* 0x0000000000017941 */ /* 0x000fea0003800000 */
.L_x_237:
        /* <DEDUP_REMOVED lines=9> */
.L_x_240:
[----:B------:R-:W-:Y:S05]  /*6840*/  BSYNC B1 ;  /* 0x0000000000017941 */ /* 0x000fea0003800000 */
.L_x_239:
        /* <DEDUP_REMOVED lines=9> */
.L_x_242:
[----:B------:R-:W-:Y:S05]  /*68e0*/  BSYNC B1 ;  /* 0x0000000000017941 */ /* 0x000fea0003800000 */
.L_x_241:
        /* <DEDUP_REMOVED lines=10> */
.L_x_244:
[----:B------:R-:W-:Y:S05]  /*6990*/  BSYNC B1 ;  /* 0x0000000000017941 */ /* 0x000fea0003800000 */
.L_x_243:
        /* <DEDUP_REMOVED lines=10> */
.L_x_246:
[----:B------:R-:W-:Y:S05]  /*6a40*/  BSYNC B1 ;  /* 0x0000000000017941 */ /* 0x000fea0003800000 */
.L_x_245:
        /* <DEDUP_REMOVED lines=9> */
.L_x_248:
[----:B------:R-:W-:Y:S05]  /*6ae0*/  BSYNC B1 ;  /* 0x0000000000017941 */ /* 0x000fea0003800000 */
.L_x_247:
        /* <DEDUP_REMOVED lines=9> */
.L_x_250:
[----:B------:R-:W-:Y:S05]  /*6b80*/  BSYNC B1 ;  /* 0x0000000000017941 */ /* 0x000fea0003800000 */
.L_x_249:
        /* <DEDUP_REMOVED lines=10> */
.L_x_252:
[----:B------:R-:W-:Y:S05]  /*6c30*/  BSYNC B1 ;  /* 0x0000000000017941 */ /* 0x000fea0003800000 */
.L_x_251:
        /* <DEDUP_REMOVED lines=10> */
.L_x_254:
[----:B------:R-:W-:Y:S05]  /*6ce0*/  BSYNC B1 ;  /* 0x0000000000017941 */ /* 0x000fea0003800000 */
.L_x_253:
        /* <DEDUP_REMOVED lines=9> */
.L_x_256:
[----:B------:R-:W-:Y:S05]  /*6d80*/  BSYNC B1 ;  /* 0x0000000000017941 */ /* 0x000fea0003800000 */
.L_x_255:
        /* <DEDUP_REMOVED lines=9> */
.L_x_258:
[----:B------:R-:W-:Y:S05]  /*6e20*/  BSYNC B1 ;  /* 0x0000000000017941 */ /* 0x000fea0003800000 */
.L_x_257:
        /* <DEDUP_REMOVED lines=10> */
.L_x_260:
[----:B------:R-:W-:Y:S05]  /*6ed0*/  BSYNC B1 ;  /* 0x0000000000017941 */ /* 0x000fea0003800000 */
.L_x_259:
        /* <DEDUP_REMOVED lines=10> */
.L_x_262:
[----:B------:R-:W-:Y:S05]  /*6f80*/  BSYNC B1 ;  /* 0x0000000000017941 */ /* 0x000fea0003800000 */
.L_x_261:
        /* <DEDUP_REMOVED lines=9> */
.L_x_264:
[----:B------:R-:W-:Y:S05]  /*7020*/  BSYNC B1 ;  /* 0x0000000000017941 */ /* 0x000fea0003800000 */
.L_x_263:
        /* <DEDUP_REMOVED lines=9> */
.L_x_266:
[----:B------:R-:W-:Y:S05]  /*70c0*/  BSYNC B1 ;  /* 0x0000000000017941 */ /* 0x000fea0003800000 */
.L_x_265:
        /* <DEDUP_REMOVED lines=10> */
.L_x_268:
[----:B------:R-:W-:Y:S05]  /*7170*/  BSYNC B1 ;  /* 0x0000000000017941 */ /* 0x000fea0003800000 */
.L_x_267:
        /* <DEDUP_REMOVED lines=10> */
.L_x_270:
[----:B------:R-:W-:Y:S05]  /*7220*/  BSYNC B1 ;  /* 0x0000000000017941 */ /* 0x000fea0003800000 */
.L_x_269:
        /* <DEDUP_REMOVED lines=9> */
.L_x_272:
[----:B------:R-:W-:Y:S05]  /*72c0*/  BSYNC B1 ;  /* 0x0000000000017941 */ /* 0x000fea0003800000 */
.L_x_271:
        /* <DEDUP_REMOVED lines=9> */
.L_x_274:
[----:B------:R-:W-:Y:S05]  /*7360*/  BSYNC B1 ;  /* 0x0000000000017941 */ /* 0x000fea0003800000 */
.L_x_273:
        /* <DEDUP_REMOVED lines=10> */
.L_x_276:
[----:B------:R-:W-:Y:S05]  /*7410*/  BSYNC B1 ;  /* 0x0000000000017941 */ /* 0x000fea0003800000 */
.L_x_275:
        /* <DEDUP_REMOVED lines=10> */
.L_x_278:
[----:B------:R-:W-:Y:S05]  /*74c0*/  BSYNC B1 ;  /* 0x0000000000017941 */ /* 0x000fea0003800000 */
.L_x_277:
        /* <DEDUP_REMOVED lines=9> */
.L_x_280:
[----:B------:R-:W-:Y:S05]  /*7560*/  BSYNC B1 ;  /* 0x0000000000017941 */ /* 0x000fea0003800000 */
.L_x_279:
        /* <DEDUP_REMOVED lines=9> */
.L_x_282:
[----:B------:R-:W-:Y:S05]  /*7600*/  BSYNC B1 ;  /* 0x0000000000017941 */ /* 0x000fea0003800000 */
.L_x_281:
        /* <DEDUP_REMOVED lines=10> */
.L_x_284:
[----:B------:R-:W-:Y:S05]  /*76b0*/  BSYNC B1 ;  /* 0x0000000000017941 */ /* 0x000fea0003800000 */
.L_x_283:
        /* <DEDUP_REMOVED lines=10> */
.L_x_286:
[----:B------:R-:W-:Y:S05]  /*7760*/  BSYNC B1 ;  /* 0x0000000000017941 */ /* 0x000fea0003800000 */
.L_x_285:
        /* <DEDUP_REMOVED lines=9> */
.L_x_288:
[----:B------:R-:W-:Y:S05]  /*7800*/  BSYNC B1 ;  /* 0x0000000000017941 */ /* 0x000fea0003800000 */
.L_x_287:
[----:B0----5:R-:W-:Y:S01]  /*7810*/  HADD2.F32 R0, -RZ, R19.H0_H0 ;  /* 0x20000013ff007230 */ /* 0x021fe20000004100 */
[----:B------:R-:W-:Y:S01]  /*7820*/  ISETP.GT.AND P0, PT, R3, 0x8, P0 ;  /* 0x000000080300780c */ /* 0x000fe20000704270 */
[----:B------:R-:W-:Y:S01]  /*7830*/  @P1 IMAD.MOV.U32 R4, RZ, RZ, R10 ;  /* 0x000000ffff041224 */ /* 0x000fe200078e000a */
[----:B------:R-:W-:Y:S02]  /*7840*/  BSSY B1, `(.L_x_289) ;  /* 0x0000009000017945 */ /* 0x000fe40003800000 */
[----:B------:R-:W-:-:S04]  /*7850*/  FMUL R5, R0, R155 ;  /* 0x0000009b00057220 */ /* 0x000fc80000400000 */
[----:B------:R-:W-:-:S05]  /*7860*/  FFMA R5, R150, R154, R5 ;  /* 0x0000009a96057223 */ /* 0x000fca0000000005 */
[----:B------:R-:W-:-:S04]  /*7870*/  F2FP.F16.F32.PACK_AB R5, RZ, R5 ;  /* 0x00000005ff05723e */ /* 0x000fc800000000ff */
[----:B------:R-:W-:Y:S01]  /*7880*/  PRMT R2, R5, 0x7610, R2 ;  /* 0x0000761005027816 */ /* 0x000fe20000000002 */
[----:B------:R-:W-:-:S05]  /*7890*/  @P1 IMAD.MOV.U32 R5, RZ, RZ, R11 ;  /* 0x000000ffff051224 */ /* 0x000fca00078e000b */
[----:B------:R0:W-:Y:S01]  /*78a0*/  @P1 STG.E.U16 desc[UR36][R4.64+0x1f0], R2 ;  /* 0x0001f00204001986 */ /* 0x0001e2000c101524 */
[----:B------:R-:W-:Y:S05]  /*78b0*/  @!P0 BRA `(.L_x_290) ;  /* 0x0000000000048947 */ /* 0x000fea0003800000 */
[----:B------:R0:W5:Y:S02]  /*78c0*/  LDG.E.LTC128B.U16 R19, desc[UR36][R8.64+0x1f2] ;  /* 0x0001f22408137981 */ /* 0x000164000c1e1520 */
.L_x_290:
[----:B------:R-:W-:Y:S05]  /*78d0*/  BSYNC B1 ;  /* 0x0000000000017941 */ /* 0x000fea0003800000 */
.L_x_289:
[----:B------:R-:W-:Y:S05]  /*78e0*/  @!P0 BRA `(.L_x_291) ;  /* 0x0000002400488947 */ /* 0x000fea0003800000 */
[----:B-----5:R-:W-:-:S05]  /*78f0*/  HADD2.F32 R0, -RZ, R19.H0_H0 ;  /* 0x20000013ff007230 */ /* 0x020fca0000004100 */
[----:B------:R-:W-:-:S04]  /*7900*/  FMUL R0, R0, R155 ;  /* 0x0000009b00007220 */ /* 0x000fc80000400000 */
[----:B------:R-:W-:-:S05]  /*7910*/  FFMA R0, R151, R154, R0 ;  /* 0x0000009a97007223 */ /* 0x000fca0000000000 */
[----:B------:R-:W-:-:S05]  /*7920*/  F2FP.F16.F32.PACK_AB R0, RZ, R0 ;  /* 0x00000000ff00723e */ /* 0x000fca00000000ff */
[----:B------:R0:W-:Y:S01]  /*7930*/  STG.E.U16 desc[UR36][R10.64+0x1f2], R0 ;  /* 0x0001f2000a007986 */ /* 0x0001e2000c101524 */
[----:B------:R-:W-:Y:S05]  /*7940*/  BRA `(.L_x_291) ;  /* 0x0000002400307947 */ /* 0x000fea0003800000 */
.L_x_38:
[----:B------:R-:W-:Y:S01]  /*7950*/  ISETP.GT.AND P0, PT, R0, 0x1, PT ;  /* 0x000000010000780c */ /* 0x000fe20003f04270 */
[----:B------:R-:W-:Y:S01]  /*7960*/  ULDC.64 UR4, c[0x0][0x5c0] ;  /* 0x0001700000047ab9 */ /* 0x000fe20000000a00 */
[-C--:B------:R-:W-:Y:S01]  /*7970*/  FMUL R24, R24, R154.reuse ;  /* 0x0000009a18187220 */ /* 0x080fe20000400000 */
[-C--:B------:R-:W-:Y:S01]  /*7980*/  FMUL R25, R25, R154.reuse ;  /* 0x0000009a19197220 */ /* 0x080fe20000400000 */
[----:B------:R-:W-:Y:S01]  /*7990*/  ISETP.GT.AND P3, PT, R3, RZ, P0 ;  /* 0x000000ff0300720c */ /* 0x000fe20000764270 */
[-C--:B------:R-:W-:Y:S01]  /*79a0*/  FMUL R26, R26, R154.reuse ;  /* 0x0000009a1a1a7220 */ /* 0x080fe20000400000 */
[----:B------:R-:W-:Y:S01]  /*79b0*/  LEA R4, P4, R6, UR4, 0x1 ;  /* 0x0000000406047c11 */ /* 0x000fe2000f8808ff */
[----:B------:R-:W-:Y:S01]  /*79c0*/  FMUL R27, R27, R154 ;  /* 0x0000009a1b1b7220 */ /* 0x000fe20000400000 */
[----:B------:R-:W-:Y:S01]  /*79d0*/  F2FP.F16.F32.PACK_AB R24, RZ, R24 ;  /* 0x00000018ff18723e */ /* 0x000fe200000000ff */
[-C--:B------:R-:W-:Y:S01]  /*79e0*/  FMUL R28, R28, R154.reuse ;  /* 0x0000009a1c1c7220 */ /* 0x080fe20000400000 */
[----:B------:R-:W-:Y:S01]  /*79f0*/  LEA.HI.X R5, R6, UR5, R179, 0x1, P4 ;  /* 0x0000000506057c11 */ /* 0x000fe2000a0f0cb3 */
[-C--:B------:R-:W-:Y:S01]  /*7a00*/  FMUL R29, R29, R154.reuse ;  /* 0x0000009a1d1d7220 */ /* 0x080fe20000400000 */
[----:B------:R-:W-:Y:S01]  /*7a10*/  F2FP.F16.F32.PACK_AB R25, RZ, R25 ;  /* 0x00000019ff19723e */ /* 0x000fe200000000ff */
[-C--:B------:R-:W-:Y:S01]  /*7a20*/  FMUL R30, R30, R154.reuse ;  /* 0x0000009a1e1e7220 */ /* 0x080fe20000400000 */
[----:B------:R-:W-:Y:S01]  /*7a30*/  SHF.L.U64.HI R11, R10, 0x4, R11 ;  /* 0x000000040a0b7819 */ /* 0x000fe2000001020b */
[----:B------:R-:W-:Y:S01]  /*7a40*/  @P1 STG.E.U16 desc[UR36][R4.64], R24 ;  /* 0x0000001804001986 */ /* 0x000fe2000c101524 */
[----:B------:R-:W-:Y:S01]  /*7a50*/  ISETP.GT.AND P1, PT, R0, 0x8, PT ;  /* 0x000000080000780c */ /* 0x000fe20003f24270 */
[----:B------:R-:W-:Y:S01]  /*7a60*/  FMUL R31, R31, R154 ;  /* 0x0000009a1f1f7220 */ /* 0x000fe20000400000 */
[C---:B------:R-:W-:Y:S01]  /*7a70*/  ISETP.GT.AND P4, PT, R3.reuse, 0x8, P0 ;  /* 0x000000080300780c */ /* 0x040fe20000784270 */
[----:B------:R-:W-:Y:S01]  /*7a80*/  @P3 STG.E.U16 desc[UR36][R4.64+0x2], R25 ;  /* 0x0000021904003986 */ /* 0x000fe2000c101524 */
[----:B------:R-:W-:Y:S01]  /*7a90*/  LEA R6, P3, R10, R4, 0x4 ;  /* 0x000000040a067211 */ /* 0x000fe200078620ff */
[-C--:B------:R-:W-:Y:S01]  /*7aa0*/  FMUL R32, R32, R154.reuse ;  /* 0x0000009a20207220 */ /* 0x080fe20000400000 */
[----:B------:R-:W-:Y:S01]  /*7ab0*/  ISETP.GT.AND P2, PT, R3, 0x8, P2 ;  /* 0x000000080300780c */ /* 0x000fe20001744270 */
[-C--:B------:R-:W-:Y:S01]  /*7ac0*/  FMUL R33, R33, R154.reuse ;  /* 0x0000009a21217220 */ /* 0x080fe20000400000 */
[----:B------:R-:W-:Y:S01]  /*7ad0*/  ISETP.GT.AND P0, PT, R0, 0x9, PT ;  /* 0x000000090000780c */ /* 0x000fe20003f04270 */
[----:B------:R-:W-:Y:S01]  /*7ae0*/  IMAD.X R7, R11, 0x1, R5, P3 ;  /* 0x000000010b077824 */ /* 0x000fe200018e0605 */
[C---:B------:R-:W-:Y:S01]  /*7af0*/  ISETP.GT.AND P5, PT, R3.reuse, RZ, P1 ;  /* 0x000000ff0300720c */ /* 0x040fe20000fa4270 */
[-C--:B------:R-:W-:Y:S01]  /*7b00*/  FMUL R34, R34, R154.reuse ;  /* 0x0000009a22227220 */ /* 0x080fe20000400000 */
[----:B------:R-:W-:Y:S01]  /*7b10*/  ISETP.GT.AND P3, PT, R3, RZ, P0 ;  /* 0x000000ff0300720c */ /* 0x000fe20000764270 */
[----:B------:R-:W-:Y:S01]  /*7b20*/  FMUL R35, R35, R154 ;  /* 0x0000009a23237220 */ /* 0x000fe20000400000 */
[----:B------:R-:W-:Y:S01]  /*7b30*/  F2FP.F16.F32.PACK_AB R26, RZ, R26 ;  /* 0x0000001aff1a723e */ /* 0x000fe200000000ff */
[-C--:B------:R-:W-:Y:S01]  /*7b40*/  FMUL R36, R36, R154.reuse ;  /* 0x0000009a24247220 */ /* 0x080fe20000400000 */
[----:B------:R-:W-:Y:S01]  /*7b50*/  F2FP.F16.F32.PACK_AB R27, RZ, R27 ;  /* 0x0000001bff1b723e */ /* 0x000fe200000000ff */
[----:B------:R-:W-:Y:S01]  /*7b60*/  FMUL R37, R37, R154 ;  /* 0x0000009a25257220 */ /* 0x000fe20000400000 */
[----:B------:R-:W-:Y:S01]  /*7b70*/  F2FP.F16.F32.PACK_AB R28, RZ, R28 ;  /* 0x0000001cff1c723e */ /* 0x000fe200000000ff */
[----:B------:R-:W-:Y:S01]  /*7b80*/  @P2 STG.E.U16 desc[UR36][R6.64], R26 ;  /* 0x0000001a06002986 */ /* 0x000fe2000c101524 */
[----:B------:R-:W-:Y:S01]  /*7b90*/  F2FP.F16.F32.PACK_AB R29, RZ, R29 ;  /* 0x0000001dff1d723e */ /* 0x000fe200000000ff */
[-C--:B------:R-:W-:Y:S01]  /*7ba0*/  FMUL R38, R38, R154.reuse ;  /* 0x0000009a26267220 */ /* 0x080fe20000400000 */
[----:B------:R-:W-:Y:S01]  /*7bb0*/  ISETP.GT.AND P2, PT, R3, 0x8, P1 ;  /* 0x000000080300780c */ /* 0x000fe20000f44270 */
[----:B------:R-:W-:Y:S01]  /*7bc0*/  @P4 STG.E.U16 desc[UR36][R6.64+0x2], R27 ;  /* 0x0000021b06004986 */ /* 0x000fe2000c101524 */
[----:B------:R-:W-:Y:S01]  /*7bd0*/  ISETP.GT.AND P1, PT, R0, 0x10, PT ;  /* 0x000000100000780c */ /* 0x000fe20003f24270 */
[----:B------:R-:W-:Y:S01]  /*7be0*/  FMUL R39, R39, R154 ;  /* 0x0000009a27277220 */ /* 0x000fe20000400000 */
[----:B------:R-:W-:Y:S01]  /*7bf0*/  F2FP.F16.F32.PACK_AB R30, RZ, R30 ;  /* 0x0000001eff1e723e */ /* 0x000fe200000000ff */
[----:B------:R-:W-:Y:S01]  /*7c00*/  @P5 STG.E.U16 desc[UR36][R4.64+0x10], R28 ;  /* 0x0000101c04005986 */ /* 0x000fe2000c101524 */
[C---:B------:R-:W-:Y:S01]  /*7c10*/  ISETP.GT.AND P4, PT, R3.reuse, RZ, P1 ;  /* 0x000000ff0300720c */ /* 0x040fe20000f84270 */
[-C--:B------:R-:W-:Y:S01]  /*7c20*/  FMUL R40, R40, R154.reuse ;  /* 0x0000009a28287220 */ /* 0x080fe20000400000 */
[----:B------:R-:W-:Y:S01]  /*7c30*/  F2FP.F16.F32.PACK_AB R31, RZ, R31 ;  /* 0x0000001fff1f723e */ /* 0x000fe200000000ff */
[----:B------:R-:W-:Y:S01]  /*7c40*/  @P3 STG.E.U16 desc[UR36][R4.64+0x12], R29 ;  /* 0x0000121d04003986 */ /* 0x000fe2000c101524 */
[----:B------:R-:W-:Y:S01]  /*7c50*/  ISETP.GT.AND P3, PT, R3, 0x8, P0 ;  /* 0x000000080300780c */ /* 0x000fe20000764270 */
[----:B------:R-:W-:Y:S01]  /*7c60*/  FMUL R41, R41, R154 ;  /* 0x0000009a29297220 */ /* 0x000fe20000400000 */
[----:B------:R-:W-:Y:S01]  /*7c70*/  ISETP.GT.AND P0, PT, R0, 0x11, PT ;  /* 0x000000110000780c */ /* 0x000fe20003f04270 */
[----:B------:R-:W-:Y:S01]  /*7c80*/  @P2 STG.E.U16 desc[UR36][R6.64+0x10], R30 ;  /* 0x0000101e06002986 */ /* 0x000fe2000c101524 */
[----:B------:R-:W-:Y:S01]  /*7c90*/  F2FP.F16.F32.PACK_AB R32, RZ, R32 ;  /* 0x00000020ff20723e */ /* 0x000fe200000000ff */
[-C--:B------:R-:W-:Y:S01]  /*7ca0*/  FMUL R42, R42, R154.reuse ;  /* 0x0000009a2a2a7220 */ /* 0x080fe20000400000 */
[----:B------:R-:W-:Y:S01]  /*7cb0*/  ISETP.GT.AND P5, PT, R3, RZ, P0 ;  /* 0x000000ff0300720c */ /* 0x000fe200007a4270 */
[-C--:B------:R-:W-:Y:S01]  /*7cc0*/  FMUL R43, R43, R154.reuse ;  /* 0x0000009a2b2b7220 */ /* 0x080fe20000400000 */
[----:B------:R-:W-:Y:S01]  /*7cd0*/  ISETP.GT.AND P2, PT, R3, 0x8, P1 ;  /* 0x000000080300780c */ /* 0x000fe20000f44270 */
[-C--:B------:R-:W-:Y:S01]  /*7ce0*/  FMUL R44, R44, R154.reuse ;  /* 0x0000009a2c2c7220 */ /* 0x080fe20000400000 */
[----:B------:R-:W-:Y:S01]  /*7cf0*/  ISETP.GT.AND P1, PT, R0, 0x18, PT ;  /* 0x000000180000780c */ /* 0x000fe20003f24270 */
[-C--:B------:R-:W-:Y:S01]  /*7d00*/  FMUL R45, R45, R154.reuse ;  /* 0x0000009a2d2d7220 */ /* 0x080fe20000400000 */
[----:B------:R-:W-:Y:S01]  /*7d10*/  F2FP.F16.F32.PACK_AB R33, RZ, R33 ;  /* 0x00000021ff21723e */ /* 0x000fe200000000ff */
[----:B------:R-:W-:Y:S01]  /*7d20*/  @P3 STG.E.U16 desc[UR36][R6.64+0x12], R31 ;  /* 0x0000121f06003986 */ /* 0x000fe2000c101524 */
[C---:B------:R-:W-:Y:S01]  /*7d30*/  ISETP.GT.AND P3, PT, R3.reuse, 0x8, P0 ;  /* 0x000000080300780c */ /* 0x040fe20000764270 */
[-C--:B------:R-:W-:Y:S01]  /*7d40*/  FMUL R46, R46, R154.reuse ;  /* 0x0000009a2e2e7220 */ /* 0x080fe20000400000 */
[----:B------:R-:W-:Y:S01]  /*7d50*/  ISETP.GT.AND P0, PT, R0, 0x19, PT ;  /* 0x000000190000780c */ /* 0x000fe20003f04270 */
[----:B------:R-:W-:Y:S01]  /*7d60*/  @P4 STG.E.U16 desc[UR36][R4.64+0x20], R32 ;  /* 0x0000202004004986 */ /* 0x000fe2000c101524 */
[----:B------:R-:W-:Y:S01]  /*7d70*/  ISETP.GT.AND P4, PT, R3, RZ, P1 ;  /* 0x000000ff0300720c */ /* 0x000fe20000f84270 */
[----:B------:R-:W-:Y:S01]  /*7d80*/  FMUL R47, R47, R154 ;  /* 0x0000009a2f2f7220 */ /* 0x000fe20000400000 */
[----:B------:R-:W-:Y:S01]  /*7d90*/  F2FP.F16.F32.PACK_AB R34, RZ, R34 ;  /* 0x00000022ff22723e */ /* 0x000fe200000000ff */
[----:B------:R-:W-:Y:S01]  /*7da0*/  @P5 STG.E.U16 desc[UR36][R4.64+0x22], R33 ;  /* 0x0000222104005986 */ /* 0x000fe2000c101524 */
[----:B------:R-:W-:Y:S01]  /*7db0*/  ISETP.GT.AND P5, PT, R3, RZ, P0 ;  /* 0x000000ff0300720c */ /* 0x000fe200007a4270 */
[----:B------:R-:W-:Y:S01]  /*7dc0*/  FMUL R48, R48, R154 ;  /* 0x0000009a30307220 */ /* 0x000fe20000400000 */
[----:B------:R-:W-:Y:S01]  /*7dd0*/  F2FP.F16.F32.PACK_AB R35, RZ, R35 ;  /* 0x00000023ff23723e */ /* 0x000fe200000000ff */
[----:B------:R-:W-:Y:S01]  /*7de0*/  @P2 STG.E.U16 desc[UR36][R6.64+0x20], R34 ;  /* 0x0000202206002986 */ /* 0x000fe2000c101524 */
[----:B------:R-:W-:Y:S01]  /*7df0*/  F2FP.F16.F32.PACK_AB R36, RZ, R36 ;  /* 0x00000024ff24723e */ /* 0x000fe200000000ff */
[-C--:B------:R-:W-:Y:S01]  /*7e00*/  FMUL R49, R49, R154.reuse ;  /* 0x0000009a31317220 */ /* 0x080fe20000400000 */
[C---:B------:R-:W-:Y:S01]  /*7e10*/  ISETP.GT.AND P2, PT, R3.reuse, 0x8, P1 ;  /* 0x000000080300780c */ /* 0x040fe20000f44270 */
[----:B------:R-:W-:Y:S01]  /*7e20*/  @P3 STG.E.U16 desc[UR36][R6.64+0x22], R35 ;  /* 0x0000222306003986 */ /* 0x000fe2000c101524 */
[----:B------:R-:W-:Y:S01]  /*7e30*/  ISETP.GT.AND P1, PT, R0, 0x20, PT ;  /* 0x000000200000780c */ /* 0x000fe20003f24270 */
[-C--:B------:R-:W-:Y:S01]  /*7e40*/  FMUL R50, R50, R154.reuse ;  /* 0x0000009a32327220 */ /* 0x080fe20000400000 */
[----:B------:R-:W-:Y:S01]  /*7e50*/  F2FP.F16.F32.PACK_AB R37, RZ, R37 ;  /* 0x00000025ff25723e */ /* 0x000fe200000000ff */
[----:B------:R-:W-:Y:S01]  /*7e60*/  @P4 STG.E.U16 desc[UR36][R4.64+0x30], R36 ;  /* 0x0000302404004986 */ /* 0x000fe2000c101524 */
[----:B------:R-:W-:Y:S01]  /*7e70*/  ISETP.GT.AND P3, PT, R3, 0x8, P0 ;  /* 0x000000080300780c */ /* 0x000fe20000764270 */
[-C--:B------:R-:W-:Y:S01]  /*7e80*/  FMUL R51, R51, R154.reuse ;  /* 0x0000009a33337220 */ /* 0x080fe20000400000 */
[----:B------:R-:W-:Y:S01]  /*7e90*/  ISETP.GT.AND P0, PT, R0, 0x21, PT ;  /* 0x000000210000780c */ /* 0x000fe20003f04270 */
[----:B------:R-:W-:Y:S01]  /*7ea0*/  @P5 STG.E.U16 desc[UR36][R4.64+0x32], R37 ;  /* 0x0000322504005986 */ /* 0x000fe2000c101524 */
[----:B------:R-:W-:Y:S01]  /*7eb0*/  ISETP.GT.AND P4, PT, R3, RZ, P1 ;  /* 0x000000ff0300720c */ /* 0x000fe20000f84270 */
[----:B------:R-:W-:Y:S01]  /*7ec0*/  FMUL R52, R52, R154 ;  /* 0x0000009a34347220 */ /* 0x000fe20000400000 */
[----:B------:R-:W-:Y:S01]  /*7ed0*/  F2FP.F16.F32.PACK_AB R38, RZ, R38 ;  /* 0x00000026ff26723e */ /* 0x000fe200000000ff */
[-C--:B------:R-:W-:Y:S01]  /*7ee0*/  FMUL R53, R53, R154.reuse ;  /* 0x0000009a35357220 */ /* 0x080fe20000400000 */
        /* <DEDUP_REMOVED lines=325> */
[----:B------:R-:W-:Y:S01]  /*9340*/  FMUL R151, R151, R154 ;  /* 0x0000009a97977220 */ /* 0x000fe20000400000 */
[----:B------:R-:W-:Y:S01]  /*9350*/  ISETP.GT.AND P2, PT, R3, 0x8, P1 ;  /* 0x000000080300780c */ /* 0x000fe20000f44270 */
[----:B------:R-:W-:Y:S01]  /*9360*/  @P3 STG.E.U16 desc[UR36][R6.64+0x132], R103 ;  /* 0x0001326706003986 */ /* 0x000fe2000c101524 */
[----:B------:R-:W-:-:S02]  /*9370*/  ISETP.GT.AND P1, PT, R0, 0xa8, PT ;  /* 0x000000a80000780c */ /* 0x000fc40003f24270 */
[----:B------:R-:W-:Y:S01]  /*9380*/  F2FP.F16.F32.PACK_AB R105, RZ, R105 ;  /* 0x00000069ff69723e */ /* 0x000fe200000000ff */
[----:B------:R-:W-:Y:S01]  /*9390*/  @P4 STG.E.U16 desc[UR36][R4.64+0x140], R104 ;  /* 0x0001406804004986 */ /* 0x000fe2000c101524 */
[C---:B------:R-:W-:Y:S02]  /*93a0*/  ISETP.GT.AND P3, PT, R3.reuse, 0x8, P0 ;  /* 0x000000080300780c */ /* 0x040fe40000764270 */
[----:B------:R-:W-:Y:S01]  /*93b0*/  ISETP.GT.AND P0, PT, R0, 0xa9, PT ;  /* 0x000000a90000780c */ /* 0x000fe20003f04270 */
[----:B------:R-:W-:Y:S01]  /*93c0*/  @P5 STG.E.U16 desc[UR36][R4.64+0x142], R105 ;  /* 0x0001426904005986 */ /* 0x000fe2000c101524 */
[C---:B------:R-:W-:Y:S02]  /*93d0*/  ISETP.GT.AND P4, PT, R3.reuse, RZ, P1 ;  /* 0x000000ff0300720c */ /* 0x040fe40000f84270 */
[----:B------:R-:W-:Y:S02]  /*93e0*/  F2FP.F16.F32.PACK_AB R106, RZ, R106 ;  /* 0x0000006aff6a723e */ /* 0x000fe400000000ff */
[----:B------:R-:W-:-:S02]  /*93f0*/  ISETP.GT.AND P5, PT, R3, RZ, P0 ;  /* 0x000000ff0300720c */ /* 0x000fc400007a4270 */
[----:B------:R-:W-:Y:S01]  /*9400*/  F2FP.F16.F32.PACK_AB R107, RZ, R107 ;  /* 0x0000006bff6b723e */ /* 0x000fe200000000ff */
[----:B------:R-:W-:Y:S01]  /*9410*/  @P2 STG.E.U16 desc[UR36][R6.64+0x140], R106 ;  /* 0x0001406a06002986 */ /* 0x000fe2000c101524 */
[----:B------:R-:W-:Y:S02]  /*9420*/  F2FP.F16.F32.PACK_AB R108, RZ, R108 ;  /* 0x0000006cff6c723e */ /* 0x000fe400000000ff */
[C---:B------:R-:W-:Y:S01]  /*9430*/  ISETP.GT.AND P2, PT, R3.reuse, 0x8, P1 ;  /* 0x000000080300780c */ /* 0x040fe20000f44270 */
[----:B------:R-:W-:Y:S01]  /*9440*/  @P3 STG.E.U16 desc[UR36][R6.64+0x142], R107 ;  /* 0x0001426b06003986 */ /* 0x000fe2000c101524 */
[----:B------:R-:W-:Y:S02]  /*9450*/  ISETP.GT.AND P1, PT, R0, 0xb0, PT ;  /* 0x000000b00000780c */ /* 0x000fe40003f24270 */
[----:B------:R-:W-:Y:S01]  /*9460*/  F2FP.F16.F32.PACK_AB R109, RZ, R109 ;  /* 0x0000006dff6d723e */ /* 0x000fe200000000ff */
[----:B------:R-:W-:Y:S01]  /*9470*/  @P4 STG.E.U16 desc[UR36][R4.64+0x150], R108 ;  /* 0x0001506c04004986 */ /* 0x000fe2000c101524 */
[----:B------:R-:W-:-:S02]  /*9480*/  ISETP.GT.AND P3, PT, R3, 0x8, P0 ;  /* 0x000000080300780c */ /* 0x000fc40000764270 */
[----:B------:R-:W-:Y:S01]  /*9490*/  ISETP.GT.AND P0, PT, R0, 0xb1, PT ;  /* 0x000000b10000780c */ /* 0x000fe20003f04270 */
[----:B------:R-:W-:Y:S01]  /*94a0*/  @P5 STG.E.U16 desc[UR36][R4.64+0x152], R109 ;  /* 0x0001526d04005986 */ /* 0x000fe2000c101524 */
[C---:B------:R-:W-:Y:S02]  /*94b0*/  ISETP.GT.AND P4, PT, R3.reuse, RZ, P1 ;  /* 0x000000ff0300720c */ /* 0x040fe40000f84270 */
[----:B------:R-:W-:Y:S02]  /*94c0*/  F2FP.F16.F32.PACK_AB R110, RZ, R110 ;  /* 0x0000006eff6e723e */ /* 0x000fe400000000ff */
[----:B------:R-:W-:Y:S02]  /*94d0*/  ISETP.GT.AND P5, PT, R3, RZ, P0 ;  /* 0x000000ff0300720c */ /* 0x000fe400007a4270 */
[----:B------:R-:W-:Y:S01]  /*94e0*/  F2FP.F16.F32.PACK_AB R111, RZ, R111 ;  /* 0x0000006fff6f723e */ /* 0x000fe200000000ff */
[----:B------:R-:W-:Y:S01]  /*94f0*/  @P2 STG.E.U16 desc[UR36][R6.64+0x150], R110 ;  /* 0x0001506e06002986 */ /* 0x000fe2000c101524 */
[----:B------:R-:W-:-:S02]  /*9500*/  F2FP.F16.F32.PACK_AB R112, RZ, R112 ;  /* 0x00000070ff70723e */ /* 0x000fc400000000ff */
[C---:B------:R-:W-:Y:S01]  /*9510*/  ISETP.GT.AND P2, PT, R3.reuse, 0x8, P1 ;  /* 0x000000080300780c */ /* 0x040fe20000f44270 */
[----:B------:R-:W-:Y:S01]  /*9520*/  @P3 STG.E.U16 desc[UR36][R6.64+0x152], R111 ;  /* 0x0001526f06003986 */ /* 0x000fe2000c101524 */
[C---:B------:R-:W-:Y:S02]  /*9530*/  ISETP.GT.AND P1, PT, R0.reuse, 0xb8, PT ;  /* 0x000000b80000780c */ /* 0x040fe40003f24270 */
[----:B------:R-:W-:Y:S01]  /*9540*/  F2FP.F16.F32.PACK_AB R113, RZ, R113 ;  /* 0x00000071ff71723e */ /* 0x000fe200000000ff */
[----:B------:R-:W-:Y:S01]  /*9550*/  @P4 STG.E.U16 desc[UR36][R4.64+0x160], R112 ;  /* 0x0001607004004986 */ /* 0x000fe2000c101524 */
[C---:B------:R-:W-:Y:S02]  /*9560*/  ISETP.GT.AND P3, PT, R3.reuse, 0x8, P0 ;  /* 0x000000080300780c */ /* 0x040fe40000764270 */
[----:B------:R-:W-:Y:S01]  /*9570*/  ISETP.GT.AND P0, PT, R0, 0xb9, PT ;  /* 0x000000b90000780c */ /* 0x000fe20003f04270 */
[----:B------:R-:W-:Y:S01]  /*9580*/  @P5 STG.E.U16 desc[UR36][R4.64+0x162], R113 ;  /* 0x0001627104005986 */ /* 0x000fe2000c101524 */
[----:B------:R-:W-:-:S02]  /*9590*/  ISETP.GT.AND P4, PT, R3, RZ, P1 ;  /* 0x000000ff0300720c */ /* 0x000fc40000f84270 */
[----:B------:R-:W-:Y:S02]  /*95a0*/  F2FP.F16.F32.PACK_AB R114, RZ, R114 ;  /* 0x00000072ff72723e */ /* 0x000fe400000000ff */
[C---:B------:R-:W-:Y:S02]  /*95b0*/  ISETP.GT.AND P5, PT, R3.reuse, RZ, P0 ;  /* 0x000000ff0300720c */ /* 0x040fe400007a4270 */
[----:B------:R-:W-:Y:S01]  /*95c0*/  F2FP.F16.F32.PACK_AB R115, RZ, R115 ;  /* 0x00000073ff73723e */ /* 0x000fe200000000ff */
[----:B------:R-:W-:Y:S01]  /*95d0*/  @P2 STG.E.U16 desc[UR36][R6.64+0x160], R114 ;  /* 0x0001607206002986 */ /* 0x000fe2000c101524 */
[----:B------:R-:W-:Y:S02]  /*95e0*/  F2FP.F16.F32.PACK_AB R116, RZ, R116 ;  /* 0x00000074ff74723e */ /* 0x000fe400000000ff */
        /* <DEDUP_REMOVED lines=65> */
[----:B------:R-:W-:Y:S02]  /*9a00*/  ISETP.GT.AND P5, PT, R3, RZ, P0 ;  /* 0x000000ff0300720c */ /* 0x000fe400007a4270 */
[----:B------:R-:W-:Y:S02]  /*9a10*/  F2FP.F16.F32.PACK_AB R134, RZ, R134 ;  /* 0x00000086ff86723e */ /* 0x000fe400000000ff */
[----:B------:R-:W-:Y:S02]  /*9a20*/  F2FP.F16.F32.PACK_AB R135, RZ, R135 ;  /* 0x00000087ff87723e */ /* 0x000fe400000000ff */
[----:B------:R-:W-:Y:S01]  /*9a30*/  F2FP.F16.F32.PACK_AB R136, RZ, R136 ;  /* 0x00000088ff88723e */ /* 0x000fe200000000ff */
[----:B------:R-:W-:Y:S01]  /*9a40*/  @P2 STG.E.U16 desc[UR36][R6.64+0x1b0], R134 ;  /* 0x0001b08606002986 */ /* 0x000fe2000c101524 */
[----:B------:R-:W-:-:S02]  /*9a50*/  F2FP.F16.F32.PACK_AB R137, RZ, R137 ;  /* 0x00000089ff89723e */ /* 0x000fc400000000ff */
[C---:B------:R-:W-:Y:S01]  /*9a60*/  ISETP.GT.AND P1, PT, R3.reuse, 0x8, P1 ;  /* 0x000000080300780c */ /* 0x040fe20000f24270 */
[----:B------:R-:W-:Y:S01]  /*9a70*/  @P3 STG.E.U16 desc[UR36][R6.64+0x1b2], R135 ;  /* 0x0001b28706003986 */ /* 0x000fe2000c101524 */
[C---:B------:R-:W-:Y:S02]  /*9a80*/  ISETP.GT.AND P2, PT, R3.reuse, 0x8, P0 ;  /* 0x000000080300780c */ /* 0x040fe40000744270 */
[C---:B------:R-:W-:Y:S01]  /*9a90*/  ISETP.GT.AND P0, PT, R0.reuse, 0xe9, PT ;  /* 0x000000e90000780c */ /* 0x040fe20003f04270 */
[----:B------:R-:W-:Y:S01]  /*9aa0*/  @P4 STG.E.U16 desc[UR36][R4.64+0x1c0], R136 ;  /* 0x0001c08804004986 */ /* 0x000fe2000c101524 */
[----:B------:R-:W-:Y:S02]  /*9ab0*/  ISETP.GT.AND P4, PT, R0, 0xe8, PT ;  /* 0x000000e80000780c */ /* 0x000fe40003f84270 */
[----:B------:R-:W-:Y:S01]  /*9ac0*/  F2FP.F16.F32.PACK_AB R138, RZ, R138 ;  /* 0x0000008aff8a723e */ /* 0x000fe200000000ff */
[----:B------:R-:W-:Y:S01]  /*9ad0*/  @P5 STG.E.U16 desc[UR36][R4.64+0x1c2], R137 ;  /* 0x0001c28904005986 */ /* 0x000fe2000c101524 */
[----:B------:R-:W-:-:S02]  /*9ae0*/  ISETP.GT.AND P5, PT, R3, RZ, P4 ;  /* 0x000000ff0300720c */ /* 0x000fc400027a4270 */
[----:B------:R-:W-:Y:S01]  /*9af0*/  F2FP.F16.F32.PACK_AB R139, RZ, R139 ;  /* 0x0000008bff8b723e */ /* 0x000fe200000000ff */
[----:B------:R-:W-:Y:S01]  /*9b00*/  @P1 STG.E.U16 desc[UR36][R6.64+0x1c0], R138 ;  /* 0x0001c08a06001986 */ /* 0x000fe2000c101524 */
[----:B------:R-:W-:Y:S02]  /*9b10*/  F2FP.F16.F32.PACK_AB R140, RZ, R140 ;  /* 0x0000008cff8c723e */ /* 0x000fe400000000ff */
[C---:B------:R-:W-:Y:S01]  /*9b20*/  ISETP.GT.AND P3, PT, R3.reuse, RZ, P0 ;  /* 0x000000ff0300720c */ /* 0x040fe20000764270 */
[----:B------:R-:W-:Y:S01]  /*9b30*/  @P2 STG.E.U16 desc[UR36][R6.64+0x1c2], R139 ;  /* 0x0001c28b06002986 */ /* 0x000fe2000c101524 */
[C---:B------:R-:W-:Y:S02]  /*9b40*/  ISETP.GT.AND P4, PT, R3.reuse, 0x8, P4 ;  /* 0x000000080300780c */ /* 0x040fe40002784270 */
[----:B------:R-:W-:Y:S02]  /*9b50*/  F2FP.F16.F32.PACK_AB R141, RZ, R141 ;  /* 0x0000008dff8d723e */ /* 0x000fe400000000ff */
[----:B------:R-:W-:Y:S01]  /*9b60*/  F2FP.F16.F32.PACK_AB R142, RZ, R142 ;  /* 0x0000008eff8e723e */ /* 0x000fe200000000ff */
[----:B------:R-:W-:Y:S01]  /*9b70*/  @P5 STG.E.U16 desc[UR36][R4.64+0x1d0], R140 ;  /* 0x0001d08c04005986 */ /* 0x000fe2000c101524 */
[----:B------:R-:W-:-:S02]  /*9b80*/  ISETP.GT.AND P5, PT, R3, 0x8, P0 ;  /* 0x000000080300780c */ /* 0x000fc400007a4270 */
[----:B------:R-:W-:Y:S02]  /*9b90*/  F2FP.F16.F32.PACK_AB R143, RZ, R143 ;  /* 0x0000008fff8f723e */ /* 0x000fe400000000ff */
[C---:B------:R-:W-:Y:S01]  /*9ba0*/  ISETP.GT.AND P0, PT, R0.reuse, 0xf1, PT ;  /* 0x000000f10000780c */ /* 0x040fe20003f04270 */
[----:B------:R-:W-:Y:S01]  /*9bb0*/  @P3 STG.E.U16 desc[UR36][R4.64+0x1d2], R141 ;  /* 0x0001d28d04003986 */ /* 0x000fe2000c101524 */
[----:B------:R-:W-:Y:S02]  /*9bc0*/  ISETP.GT.AND P3, PT, R0, 0xf0, PT ;  /* 0x000000f00000780c */ /* 0x000fe40003f64270 */
[----:B------:R-:W-:Y:S01]  /*9bd0*/  F2FP.F16.F32.PACK_AB R144, RZ, R144 ;  /* 0x00000090ff90723e */ /* 0x000fe200000000ff */
[----:B------:R-:W-:Y:S01]  /*9be0*/  @P4 STG.E.U16 desc[UR36][R6.64+0x1d0], R142 ;  /* 0x0001d08e06004986 */ /* 0x000fe2000c101524 */
[C---:B------:R-:W-:Y:S02]  /*9bf0*/  ISETP.GT.AND P4, PT, R3.reuse, RZ, P3 ;  /* 0x000000ff0300720c */ /* 0x040fe40001f84270 */
[C---:B------:R-:W-:Y:S01]  /*9c00*/  ISETP.GT.AND P3, PT, R3.reuse, 0x8, P3 ;  /* 0x000000080300780c */ /* 0x040fe20001f64270 */
[----:B------:R-:W-:Y:S01]  /*9c10*/  @P5 STG.E.U16 desc[UR36][R6.64+0x1d2], R143 ;  /* 0x0001d28f06005986 */ /* 0x000fe2000c101524 */
[----:B------:R-:W-:-:S02]  /*9c20*/  ISETP.GT.AND P5, PT, R3, RZ, P0 ;  /* 0x000000ff0300720c */ /* 0x000fc400007a4270 */
[----:B------:R-:W-:Y:S02]  /*9c30*/  F2FP.F16.F32.PACK_AB R145, RZ, R145 ;  /* 0x00000091ff91723e */ /* 0x000fe400000000ff */
[C---:B------:R-:W-:Y:S02]  /*9c40*/  ISETP.GT.AND P0, PT, R3.reuse, 0x8, P0 ;  /* 0x000000080300780c */ /* 0x040fe40000704270 */
[C---:B------:R-:W-:Y:S02]  /*9c50*/  ISETP.GT.AND P1, PT, R0.reuse, 0xf9, PT ;  /* 0x000000f90000780c */ /* 0x040fe40003f24270 */
[----:B------:R-:W-:Y:S01]  /*9c60*/  ISETP.GT.AND P2, PT, R0, 0xf8, PT ;  /* 0x000000f80000780c */ /* 0x000fe20003f44270 */
[----:B------:R-:W-:Y:S01]  /*9c70*/  @P4 STG.E.U16 desc[UR36][R4.64+0x1e0], R144 ;  /* 0x0001e09004004986 */ /* 0x000fe2000c101524 */
[C---:B------:R-:W-:Y:S01]  /*9c80*/  ISETP.GT.AND P4, PT, R3.reuse, RZ, P1 ;  /* 0x000000ff0300720c */ /* 0x040fe20000f84270 */
[----:B------:R-:W-:Y:S01]  /*9c90*/  @P3 IMAD.MOV.U32 R2, RZ, RZ, R6 ;  /* 0x000000ffff023224 */ /* 0x000fe200078e0006 */
[C---:B------:R-:W-:Y:S01]  /*9ca0*/  ISETP.GT.AND P1, PT, R3.reuse, 0x8, P1 ;  /* 0x000000080300780c */ /* 0x040fe20000f24270 */
[----:B------:R-:W-:Y:S01]  /*9cb0*/  @P5 STG.E.U16 desc[UR36][R4.64+0x1e2], R145 ;  /* 0x0001e29104005986 */ /* 0x000fe2000c101524 */
[----:B------:R-:W-:-:S02]  /*9cc0*/  ISETP.GT.AND P5, PT, R3, RZ, P2 ;  /* 0x000000ff0300720c */ /* 0x000fc400017a4270 */
[----:B------:R-:W-:Y:S01]  /*9cd0*/  ISETP.GT.AND P2, PT, R3, 0x8, P2 ;  /* 0x000000080300780c */ /* 0x000fe20001744270 */
[----:B------:R-:W-:Y:S01]  /*9ce0*/  @P3 IMAD.MOV.U32 R3, RZ, RZ, R7 ;  /* 0x000000ffff033224 */ /* 0x000fe200078e0007 */
[----:B------:R-:W-:Y:S02]  /*9cf0*/  F2FP.F16.F32.PACK_AB R146, RZ, R146 ;  /* 0x00000092ff92723e */ /* 0x000fe400000000ff */
[----:B------:R-:W-:Y:S02]  /*9d00*/  F2FP.F16.F32.PACK_AB R147, RZ, R147 ;  /* 0x00000093ff93723e */ /* 0x000fe400000000ff */
[----:B------:R-:W-:Y:S01]  /*9d10*/  F2FP.F16.F32.PACK_AB R148, RZ, R148 ;  /* 0x00000094ff94723e */ /* 0x000fe200000000ff */
[----:B------:R0:W-:Y:S01]  /*9d20*/  @P3 STG.E.U16 desc[UR36][R2.64+0x1e0], R146 ;  /* 0x0001e09202003986 */ /* 0x0001e2000c101524 */
[----:B------:R-:W-:Y:S02]  /*9d30*/  F2FP.F16.F32.PACK_AB R149, RZ, R149 ;  /* 0x00000095ff95723e */ /* 0x000fe400000000ff */
[----:B------:R-:W-:-:S02]  /*9d40*/  F2FP.F16.F32.PACK_AB R150, RZ, R150 ;  /* 0x00000096ff96723e */ /* 0x000fc400000000ff */
[----:B------:R-:W-:Y:S01]  /*9d50*/  F2FP.F16.F32.PACK_AB R151, RZ, R151 ;  /* 0x00000097ff97723e */ /* 0x000fe200000000ff */
[----:B0-----:R-:W-:Y:S02]  /*9d60*/  @P0 IMAD.MOV.U32 R2, RZ, RZ, R6 ;  /* 0x000000ffff020224 */ /* 0x001fe400078e0006 */
[----:B------:R-:W-:-:S05]  /*9d70*/  @P0 IMAD.MOV.U32 R3, RZ, RZ, R7 ;  /* 0x000000ffff030224 */ /* 0x000fca00078e0007 */
[----:B------:R0:W-:Y:S02]  /*9d80*/  @P0 STG.E.U16 desc[UR36][R2.64+0x1e2], R147 ;  /* 0x0001e29302000986 */ /* 0x0001e4000c101524 */
[----:B0-----:R-:W-:Y:S02]  /*9d90*/  @P5 IMAD.MOV.U32 R2, RZ, RZ, R4 ;  /* 0x000000ffff025224 */ /* 0x001fe400078e0004 */
[----:B------:R-:W-:-:S05]  /*9da0*/  @P5 IMAD.MOV.U32 R3, RZ, RZ, R5 ;  /* 0x000000ffff035224 */ /* 0x000fca00078e0005 */
[----:B------:R0:W-:Y:S04]  /*9db0*/  @P5 STG.E.U16 desc[UR36][R2.64+0x1f0], R148 ;  /* 0x0001f09402005986 */ /* 0x0001e8000c101524 */
[----:B------:R1:W-:Y:S01]  /*9dc0*/  @P4 STG.E.U16 desc[UR36][R4.64+0x1f2], R149 ;  /* 0x0001f29504004986 */ /* 0x0003e2000c101524 */
[----:B0-----:R-:W-:Y:S02]  /*9dd0*/  @P2 IMAD.MOV.U32 R2, RZ, RZ, R6 ;  /* 0x000000ffff022224 */ /* 0x001fe400078e0006 */
[----:B------:R-:W-:-:S05]  /*9de0*/  @P2 IMAD.MOV.U32 R3, RZ, RZ, R7 ;  /* 0x000000ffff032224 */ /* 0x000fca00078e0007 */
[----:B------:R1:W-:Y:S04]  /*9df0*/  @P2 STG.E.U16 desc[UR36][R2.64+0x1f0], R150 ;  /* 0x0001f09602002986 */ /* 0x0003e8000c101524 */
[----:B------:R1:W-:Y:S02]  /*9e00*/  @P1 STG.E.U16 desc[UR36][R6.64+0x1f2], R151 ;  /* 0x0001f29706001986 */ /* 0x0003e4000c101524 */
.L_x_291:
[----:B------:R-:W-:Y:S05]  /*9e10*/  BSYNC B0 ;  /* 0x0000000000007941 */ /* 0x000fea0003800000 */
.L_x_37:
[----:B01----:R-:W2:Y:S01]  /*9e20*/  LDL.64 R2, [R1] ;  /* 0x0000000001027983 */ /* 0x003ea20000100a00 */
[----:B------:R-:W-:Y:S01]  /*9e30*/  ULDC.64 UR4, c[0x0][0x650] ;  /* 0x0001940000047ab9 */ /* 0x000fe20000000a00 */
[----:B------:R0:W-:Y:S01]  /*9e40*/  SYNCS.ARRIVE.TRANS64.A1T0 RZ, [R162+UR45], RZ ;  /* 0x000000ffa2ff79a7 */ /* 0x0001e2000810002d */
[----:B------:R-:W-:Y:S01]  /*9e50*/  PRMT R0, RZ, 0x7610, R0 ;  /* 0x00007610ff007816 */ /* 0x000fe20000000000 */
[----:B-----5:R-:W-:Y:S02]  /*9e60*/  IMAD.MOV.U32 R19, RZ, RZ, -0x1 ;  /* 0xffffffffff137424 */ /* 0x020fe400078e00ff */
[----:B------:R-:W-:Y:S01]  /*9e70*/  IMAD.MOV.U32 R22, RZ, RZ, -0x1 ;  /* 0xffffffffff167424 */ /* 0x000fe200078e00ff */
[----:B--2---:R-:W-:-:S04]  /*9e80*/  LEA R18, P0, R2, R18, 0x1 ;  /* 0x0000001202127211 */ /* 0x004fc800078008ff */
[----:B------:R-:W-:Y:S01]  /*9e90*/  LEA.HI.X R17, R2, R17, R23, 0x1, P0 ;  /* 0x0000001102117211 */ /* 0x000fe200000f0c17 */
[----:B------:R-:W-:Y:S01]  /*9ea0*/  IMAD.MOV.U32 R2, RZ, RZ, -0x1 ;  /* 0xffffffffff027424 */ /* 0x000fe200078e00ff */
[----:B------:R-:W-:-:S04]  /*9eb0*/  ISETP.GE.U32.AND P0, PT, R18, UR4, PT ;  /* 0x0000000412007c0c */ /* 0x000fc8000bf06070 */
[----:B------:R-:W-:-:S13]  /*9ec0*/  ISETP.GE.U32.AND.EX P0, PT, R17, UR5, PT, P0 ;  /* 0x0000000511007c0c */ /* 0x000fda000bf06100 */
[----:B0-----:R-:W-:Y:S05]  /*9ed0*/  @P0 BRA `(.L_x_292) ;  /* 0x0000000400700947 */ /* 0x001fea0003800000 */
[----:B------:R-:W0:Y:S01]  /*9ee0*/  S2R R10, SR_CTAID.X ;  /* 0x00000000000a7919 */ /* 0x000e220000002500 */
[----:B------:R-:W1:Y:S01]  /*9ef0*/  LDC.64 R8, c[0x0][0x628] ;  /* 0x00018a00ff087b82 */ /* 0x000e620000000a00 */
[----:B------:R-:W-:Y:S01]  /*9f00*/  ULDC UR4, c[0x0][0x150] ;  /* 0x0000540000047ab9 */ /* 0x000fe20000000800 */
[----:B---34-:R-:W-:Y:S01]  /*9f10*/  IMAD.MOV.U32 R6, RZ, RZ, R18 ;  /* 0x000000ffff067224 */ /* 0x018fe200078e0012 */
[----:B------:R-:W2:Y:S01]  /*9f20*/  S2R R20, SR_CTAID.Y ;  /* 0x0000000000147919 */ /* 0x000ea20000002600 */
[----:B------:R-:W-:-:S04]  /*9f30*/  IMAD.MOV.U32 R7, RZ, RZ, R17 ;  /* 0x000000ffff077224 */ /* 0x000fc800078e0011 */
[----:B------:R-:W3:Y:S08]  /*9f40*/  LDC R15, c[0x0][0x144] ;  /* 0x00005100ff0f7b82 */ /* 0x000ef00000000800 */
[----:B------:R-:W4:Y:S08]  /*9f50*/  LDC R0, c[0x0][0x630] ;  /* 0x00018c00ff007b82 */ /* 0x000f300000000800 */
[----:B------:R-:W2:Y:S01]  /*9f60*/  LDC.64 R12, c[0x0][0x620] ;  /* 0x00018800ff0c7b82 */ /* 0x000ea20000000a00 */
[----:B-1----:R-:W-:-:S04]  /*9f70*/  ISETP.NE.U32.AND P0, PT, R8, RZ, PT ;  /* 0x000000ff0800720c */ /* 0x002fc80003f05070 */
[----:B------:R-:W-:Y:S02]  /*9f80*/  ISETP.NE.AND.EX P0, PT, R9, RZ, PT, P0 ;  /* 0x000000ff0900720c */ /* 0x000fe40003f05300 */
[----:B0-----:R-:W-:-:S05]  /*9f90*/  I2FP.F32.U32 R2, R10 ;  /* 0x0000000a00027245 */ /* 0x001fca0000201000 */
[----:B------:R-:W-:-:S04]  /*9fa0*/  FMUL R2, R2, UR4 ;  /* 0x0000000402027c20 */ /* 0x000fc80008400000 */
[----:B------:R0:W1:Y:S02]  /*9fb0*/  F2I.U32.TRUNC.NTZ R14, R2 ;  /* 0x00000002000e7305 */ /* 0x000064000020f000 */
[----:B---34-:R-:W-:Y:S05]  /*9fc0*/  @!P0 BRA `(.L_x_293) ;  /* 0x0000000000288947 */ /* 0x018fea0003800000 */
[----:B------:R-:W3:Y:S02]  /*9fd0*/  LDC R3, c[0x0][0x634] ;  /* 0x00018d00ff037b82 */ /* 0x000ee40000000800 */
[----:B---3--:R-:W-:-:S05]  /*9fe0*/  IADD3 R7, P0, R18, R3, RZ ;  /* 0x0000000312077210 */ /* 0x008fca0007f1e0ff */
[----:B------:R-:W-:-:S04]  /*9ff0*/  IMAD.X R11, RZ, RZ, R17, P0 ;  /* 0x000000ffff0b7224 */ /* 0x000fc800000e0611 */
[----:B0-----:R-:W-:-:S04]  /*a000*/  IMAD.WIDE.U32 R2, R11, R8, RZ ;  /* 0x000000080b027225 */ /* 0x001fc800078e00ff */
[----:B------:R-:W-:-:S04]  /*a010*/  IMAD.WIDE.U32 R4, P0, R7, R9, R2 ;  /* 0x0000000907047225 */ /* 0x000fc80007800002 */
[----:B------:R-:W-:-:S04]  /*a020*/  IMAD.WIDE.U32 R2, R7, R8, RZ ;  /* 0x0000000807027225 */ /* 0x000fc800078e00ff */
[----:B------:R-:W-:Y:S01]  /*a030*/  IMAD.X R7, RZ, RZ, RZ, P0 ;  /* 0x000000ffff077224 */ /* 0x000fe200000e06ff */
[----:B------:R-:W-:Y:S01]  /*a040*/  IADD3 RZ, P0, R3, R4, RZ ;  /* 0x0000000403ff7210 */ /* 0x000fe20007f1e0ff */
[----:B------:R-:W-:-:S04]  /*a050*/  IMAD.MOV.U32 R6, RZ, RZ, R5 ;  /* 0x000000ffff067224 */ /* 0x000fc800078e0005 */
[----:B------:R-:W-:-:S08]  /*a060*/  IMAD.WIDE.U32.X R6, R11, R9, R6, P0 ;  /* 0x000000090b067225 */ /* 0x000fd000000e0406 */
.L_x_293:
[----:B------:R-:W3:Y:S01]  /*a070*/  LDC.64 R26, c[0x0][0x640] ;  /* 0x00019000ff1a7b82 */ /* 0x000ee20000000a00 */
[-C--:B------:R-:W-:Y:S01]  /*a080*/  SHF.R.U64 R11, R6, R0.reuse, R7 ;  /* 0x00000000060b7219 */ /* 0x080fe20000001207 */
[----:B------:R-:W-:Y:S01]  /*a090*/  IMAD.MOV.U32 R19, RZ, RZ, R17 ;  /* 0x000000ffff137224 */ /* 0x000fe200078e0011 */
[----:B------:R-:W-:Y:S01]  /*a0a0*/  SHF.R.U32.HI R0, RZ, R0, R7 ;  /* 0x00000000ff007219 */ /* 0x000fe20000011607 */
[----:B-1----:R-:W-:Y:S01]  /*a0b0*/  IMAD.MOV R14, RZ, RZ, -R14 ;  /* 0x000000ffff0e7224 */ /* 0x002fe200078e0a0e */
[----:B------:R-:W-:Y:S01]  /*a0c0*/  IADD3 R5, P0, RZ, -R11, RZ ;  /* 0x8000000bff057210 */ /* 0x000fe20007f1e0ff */
[----:B------:R-:W-:Y:S01]  /*a0d0*/  ULDC UR4, c[0x0][0x154] ;  /* 0x0000550000047ab9 */ /* 0x000fe20000000800 */
[----:B------:R-:W-:Y:S01]  /*a0e0*/  IMAD.MOV.U32 R7, RZ, RZ, 0x1 ;  /* 0x00000001ff077424 */ /* 0x000fe200078e00ff */
[----:B------:R-:W1:Y:S01]  /*a0f0*/  LDC R4, c[0x0][0x618] ;  /* 0x00018600ff047b82 */ /* 0x000e620000000800 */
[----:B------:R-:W-:Y:S02]  /*a100*/  IMAD R22, R15, R14, R10 ;  /* 0x0000000e0f167224 */ /* 0x000fe400078e020a */
[----:B------:R-:W-:-:S04]  /*a110*/  IMAD.X R3, RZ, RZ, ~R0, P0 ;  /* 0x000000ffff037224 */ /* 0x000fc800000e0e00 */
[-C--:B--2---:R-:W-:Y:S01]  /*a120*/  IMAD R0, R3, R12.reuse, RZ ;  /* 0x0000000c03007224 */ /* 0x084fe200078e02ff */
[----:B------:R-:W2:Y:S01]  /*a130*/  LDC R6, c[0x0][0x608] ;  /* 0x00018200ff067b82 */ /* 0x000ea20000000800 */
[----:B0-----:R-:W-:-:S04]  /*a140*/  IMAD.WIDE.U32 R2, R5, R12, R18 ;  /* 0x0000000c05027225 */ /* 0x001fc800078e0012 */
[----:B------:R-:W-:Y:S01]  /*a150*/  IMAD R5, R5, R13, R0 ;  /* 0x0000000d05057224 */ /* 0x000fe200078e0200 */
[----:B------:R-:W-:Y:S02]  /*a160*/  I2FP.F32.U32 R0, R20 ;  /* 0x0000001400007245 */ /* 0x000fe40000201000 */
[----:B------:R-:W0:Y:S01]  /*a170*/  LDC R24, c[0x0][0x658] ;  /* 0x00019600ff187b82 */ /* 0x000e220000000800 */
[----:B------:R-:W-:Y:S01]  /*a180*/  IMAD.IADD R3, R3, 0x1, R5 ;  /* 0x0000000103037824 */ /* 0x000fe200078e0205 */
[----:B---3--:R-:W-:Y:S01]  /*a190*/  ISETP.NE.U32.AND P0, PT, R26, RZ, PT ;  /* 0x000000ff1a00720c */ /* 0x008fe20003f05070 */
[----:B------:R-:W-:Y:S01]  /*a1a0*/  FMUL R0, R0, UR4 ;  /* 0x0000000400007c20 */ /* 0x000fe20008400000 */
[----:B------:R-:W-:Y:S02]  /*a1b0*/  IMAD.MOV.U32 R5, RZ, RZ, -0x1 ;  /* 0xffffffffff057424 */ /* 0x000fe400078e00ff */
[----:B------:R-:W-:Y:S01]  /*a1c0*/  ISETP.NE.AND.EX P0, PT, R27, RZ, PT, P0 ;  /* 0x000000ff1b00720c */ /* 0x000fe20003f05300 */
[----:B------:R3:W4:Y:S01]  /*a1d0*/  F2I.U32.TRUNC.NTZ R12, R0 ;  /* 0x00000000000c7305 */ /* 0x000722000020f000 */
[----:B------:R-:W3:Y:S01]  /*a1e0*/  LDC R15, c[0x0][0x148] ;  /* 0x00005200ff0f7b82 */ /* 0x000ee20000000800 */
[----:B-1----:R-:W-:-:S02]  /*a1f0*/  SHF.R.U64 R10, R2, R4, R3 ;  /* 0x00000004020a7219 */ /* 0x002fc40000001203 */
[----:B------:R-:W-:-:S05]  /*a200*/  SHF.R.U32.HI R3, RZ, R4, R3 ;  /* 0x00000004ff037219 */ /* 0x000fca0000011603 */
[----:B------:R-:W1:Y:S01]  /*a210*/  LDC R14, c[0x0][0x600] ;  /* 0x00018000ff0e7b82 */ /* 0x000e620000000800 */
[-CC-:B--2---:R-:W-:Y:S02]  /*a220*/  SHF.R.U64 R8, R10, R6.reuse, R3.reuse ;  /* 0x000000060a087219 */ /* 0x184fe40000001203 */
[----:B------:R-:W-:-:S05]  /*a230*/  SHF.R.U32.HI R3, RZ, R6, R3 ;  /* 0x00000006ff037219 */ /* 0x000fca0000011603 */
[----:B------:R-:W2:Y:S01]  /*a240*/  LDC R21, c[0x0][0x648] ;  /* 0x00019200ff157b82 */ /* 0x000ea20000000800 */
[-CC-:B0-----:R-:W-:Y:S02]  /*a250*/  SHF.R.U64 R13, R8, R24.reuse, R3.reuse ;  /* 0x00000018080d7219 */ /* 0x181fe40000001203 */
[-C--:B------:R-:W-:Y:S02]  /*a260*/  SHF.L.U32 R5, R5, R24.reuse, RZ ;  /* 0x0000001805057219 */ /* 0x080fe400000006ff */
[-C--:B------:R-:W-:Y:S01]  /*a270*/  SHF.R.U32.HI R3, RZ, R24.reuse, R3 ;  /* 0x00000018ff037219 */ /* 0x080fe20000011603 */
[----:B------:R-:W-:Y:S01]  /*a280*/  IMAD.MOV.U32 R2, RZ, RZ, R13 ;  /* 0x000000ffff027224 */ /* 0x000fe200078e000d */
[----:B------:R-:W-:Y:S01]  /*a290*/  SHF.L.U32 R24, R7, R24, RZ ;  /* 0x0000001807187219 */ /* 0x000fe200000006ff */
[----:B------:R-:W0:Y:S01]  /*a2a0*/  LDC R25, c[0x0][0x638] ;  /* 0x00018e00ff197b82 */ /* 0x000e220000000800 */
[----:B------:R-:W-:-:S07]  /*a2b0*/  LOP3.LUT R19, RZ, R5, RZ, 0x33, !PT ;  /* 0x00000005ff137212 */ /* 0x000fce00078e33ff */
[----:B------:R-:W0:Y:S01]  /*a2c0*/  LDC R28, c[0x0][0x610] ;  /* 0x00018400ff1c7b82 */ /* 0x000e220000000800 */
[----:B----4-:R-:W-:Y:S05]  /*a2d0*/  @!P0 BRA `(.L_x_294) ;  /* 0x0000000000288947 */ /* 0x010fea0003800000 */
[----:B---3--:R-:W3:Y:S02]  /*a2e0*/  LDC R0, c[0x0][0x64c] ;  /* 0x00019300ff007b82 */ /* 0x008ee40000000800 */
[----:B---3--:R-:W-:-:S05]  /*a2f0*/  IADD3 R7, P0, R13, R0, RZ ;  /* 0x000000000d077210 */ /* 0x008fca0007f1e0ff */
        /* <DEDUP_REMOVED lines=8> */
.L_x_294:
[----:B------:R-:W4:Y:S01]  /*a380*/  LDC R4, c[0x0][0x65c] ;  /* 0x00019700ff047b82 */ /* 0x000f220000000800 */
[----:B--23--:R-:W-:Y:S01]  /*a390*/  SHF.R.U64 R0, R2, R21, R3 ;  /* 0x0000001502007219 */ /* 0x00cfe20000001203 */
[----:B-1----:R-:W-:Y:S01]  /*a3a0*/  VIADD R3, R14, 0xffffffff ;  /* 0xffffffff0e037836 */ /* 0x002fe20000000000 */
[----:B------:R-:W-:Y:S01]  /*a3b0*/  LOP3.LUT R19, R8, R19, RZ, 0xc0, !PT ;  /* 0x0000001308137212 */ /* 0x000fe200078ec0ff */
[----:B------:R-:W-:Y:S02]  /*a3c0*/  IMAD.MOV R12, RZ, RZ, -R12 ;  /* 0x000000ffff0c7224 */ /* 0x000fe400078e0a0c */
[----:B------:R-:W-:Y:S01]  /*a3d0*/  IMAD.MOV R2, RZ, RZ, -R0 ;  /* 0x000000ffff027224 */ /* 0x000fe200078e0a00 */
[----:B------:R-:W-:Y:S01]  /*a3e0*/  LOP3.LUT R3, R10, R3, RZ, 0xc0, !PT ;  /* 0x000000030a037212 */ /* 0x000fe200078ec0ff */
[----:B------:R-:W-:Y:S02]  /*a3f0*/  IMAD R19, R24, R0, R19 ;  /* 0x0000000018137224 */ /* 0x000fe400078e0213 */
[----:B0-----:R-:W-:-:S04]  /*a400*/  IMAD R0, R2, R25, R13 ;  /* 0x0000001902007224 */ /* 0x001fc800078e020d */
[----:B------:R-:W-:Y:S01]  /*a410*/  IMAD R2, R0, R14, R3 ;  /* 0x0000000e00027224 */ /* 0x000fe200078e0203 */
[----:B----4-:R-:W-:Y:S01]  /*a420*/  ISETP.NE.AND P0, PT, R4, 0x1, PT ;  /* 0x000000010400780c */ /* 0x010fe20003f05270 */
[----:B------:R-:W-:-:S05]  /*a430*/  IMAD.MOV.U32 R4, RZ, RZ, 0x1 ;  /* 0x00000001ff047424 */ /* 0x000fca00078e00ff */
[----:B------:R-:W-:-:S07]  /*a440*/  PRMT R0, R4, 0x7610, R0 ;  /* 0x0000761004007816 */ /* 0x000fce0000000000 */
[----:B------:R-:W-:-:S04]  /*a450*/  @P0 IMAD R22, R15, R12, R20 ;  /* 0x0000000c0f160224 */ /* 0x000fc800078e0214 */
[----:B------:R-:W-:-:S05]  /*a460*/  IMAD R19, R19, R28, R22 ;  /* 0x0000001c13137224 */ /* 0x000fca00078e0216 */
[----:B------:R-:W-:Y:S02]  /*a470*/  SEL R22, R2, R19, !P0 ;  /* 0x0000001302167207 */ /* 0x000fe40004000000 */
[----:B------:R-:W-:Y:S01]  /*a480*/  SEL R19, R19, R2, !P0 ;  /* 0x0000000213137207 */ /* 0x000fe20004000000 */
[----:B------:R-:W-:-:S07]  /*a490*/  IMAD.MOV.U32 R2, RZ, RZ, R11 ;  /* 0x000000ffff027224 */ /* 0x000fce00078e000b */
.L_x_292:
[----:B------:R-:W-:Y:S02]  /*a4a0*/  LOP3.LUT P0, RZ, R0, 0xff, RZ, 0xc0, !PT ;  /* 0x000000ff00ff7812 */ /* 0x000fe4000780c0ff */
[----:B------:R-:W-:-:S11]  /*a4b0*/  LOP3.LUT R175, R175, 0x1, RZ, 0x3c, !PT ;  /* 0x00000001afaf7812 */ /* 0x000fd600078e3cff */
[----:B------:R-:W-:Y:S05]  /*a4c0*/  @P0 BRA `(.L_x_295) ;  /* 0xffffff7000b40947 */ /* 0x000fea000383ffff */
[----:B------:R-:W-:Y:S05]  /*a4d0*/  EXIT ;  /* 0x000000000000794d */ /* 0x000fea0003800000 */
.L_x_18:
[----:B------:R-:W-:-:S08]  /*a4e0*/  ISETP.NE.AND P0, PT, R5, RZ, PT ;  /* 0x000000ff0500720c */ /* 0x000fd00003f05270 */
[----:B0-----:R-:W0:-:S00]  /*a4f0*/  USETMAXREG.DEALLOC.CTAPOOL 0x28 ;  /* 0x00000028000079c8 */ /* 0x001e0000080e0500 */
[----:B------:R-:W-:Y:S05]  /*a500*/  @P0 EXIT ;  /* 0x000000000000094d */ /* 0x000fea0003800000 */
[----:B0-----:R-:W-:Y:S01]  /*a510*/  LOP3.LUT P0, RZ, R8, 0xff, RZ, 0xc0, !PT ;  /* 0x000000ff08ff7812 */ /* 0x001fe2000780c0ff */
[----:B------:R-:W-:Y:S02]  /*a520*/  IMAD.MOV.U32 R0, RZ, RZ, 0x1 ;  /* 0x00000001ff007424 */ /* 0x000fe400078e00ff */
[----:B------:R-:W-:-:S10]  /*a530*/  IMAD.MOV.U32 R7, RZ, RZ, RZ ;  /* 0x000000ffff077224 */ /* 0x000fd400078e00ff */
[----:B------:R-:W-:Y:S05]  /*a540*/  @!P0 BRA `(.L_x_296) ;  /* 0x0000000c00788947 */ /* 0x000fea0003800000 */
[----:B------:R-:W0:Y:S01]  /*a550*/  S2UR UR9, SR_CgaCtaId ;  /* 0x00000000000979c3 */ /* 0x000e220000008800 */
[----:B------:R-:W-:Y:S01]  /*a560*/  ULDC UR5, c[0x0][0x658] ;  /* 0x0001960000057ab9 */ /* 0x000fe20000000800 */
[----:B------:R-:W-:Y:S01]  /*a570*/  UMOV UR10, 0xffffffff ;  /* 0xffffffff000a7882 */ /* 0x000fe20000000000 */
[----:B------:R-:W-:Y:S01]  /*a580*/  UMOV UR11, 0x1 ;  /* 0x00000001000b7882 */ /* 0x000fe20000000000 */
[----:B------:R-:W-:Y:S01]  /*a590*/  USHF.L.U32 UR10, UR10, UR5, URZ ;  /* 0x000000050a0a7299 */ /* 0x000fe2000800063f */
[----:B------:R-:W-:Y:S01]  /*a5a0*/  LOP3.LUT P0, RZ, R4, 0x1f, RZ, 0xc0, !PT ;  /* 0x0000001f04ff7812 */ /* 0x000fe2000780c0ff */
[----:B------:R-:W-:Y:S01]  /*a5b0*/  BSSY B0, `(.L_x_296) ;  /* 0x00000d7000007945 */ /* 0x000fe20003800000 */
[C---:B------:R-:W-:Y:S01]  /*a5c0*/  ISETP.NE.AND P2, PT, R3.reuse, RZ, PT ;  /* 0x000000ff0300720c */ /* 0x040fe20003f45270 */
[----:B------:R-:W-:Y:S01]  /*a5d0*/  ULOP3.LUT UR13, URZ, UR10, URZ, 0x33, !UPT ;  /* 0x0000000a3f0d7292 */ /* 0x000fe2000f8e333f */
[----:B------:R-:W-:Y:S01]  /*a5e0*/  ISETP.NE.OR P0, PT, R3, RZ, !P0 ;  /* 0x000000ff0300720c */ /* 0x000fe20004705670 */
[----:B------:R-:W-:Y:S01]  /*a5f0*/  IMAD.MOV.U32 R8, RZ, RZ, 0x1 ;  /* 0x00000001ff087424 */ /* 0x000fe200078e00ff */
[----:B------:R-:W-:Y:S01]  /*a600*/  LOP3.LUT R6, R16, 0x2, RZ, 0xfc, !PT ;  /* 0x0000000210067812 */ /* 0x000fe200078efcff */
[----:B------:R-:W-:Y:S01]  /*a610*/  IMAD.MOV.U32 R0, RZ, RZ, 0x1 ;  /* 0x00000001ff007424 */ /* 0x000fe200078e00ff */
[----:B------:R-:W-:Y:S01]  /*a620*/  ULDC UR4, c[0x0][0x600] ;  /* 0x0001800000047ab9 */ /* 0x000fe20000000800 */
[----:B------:R-:W-:Y:S01]  /*a630*/  IMAD.MOV.U32 R7, RZ, RZ, RZ ;  /* 0x000000ffff077224 */ /* 0x000fe200078e00ff */
[----:B------:R-:W-:Y:S01]  /*a640*/  UMOV UR18, 0x5 ;  /* 0x0000000500127882 */ /* 0x000fe20000000000 */
[----:B------:R-:W-:-:S02]  /*a650*/  UIADD3 UR26, UR40, 0x1, URZ ;  /* 0x00000001281a7890 */ /* 0x000fc4000fffe03f */
[----:B------:R-:W-:Y:S02]  /*a660*/  UIADD3 UR4, UR4, -0x1, URZ ;  /* 0xffffffff04047890 */ /* 0x000fe4000fffe03f */
[----:B------:R-:W-:Y:S01]  /*a670*/  USHF.L.U32 UR5, UR11, UR5, URZ ;  /* 0x000000050b057299 */ /* 0x000fe2000800063f */
[----:B------:R-:W-:Y:S01]  /*a680*/  ULDC.64 UR24, c[0x0][0x198] ;  /* 0x0000660000187ab9 */ /* 0x000fe20000000a00 */
[----:B0-----:R-:W-:Y:S02]  /*a690*/  ULOP3.LUT UR8, UR9, 0x1, URZ, 0xc0, !UPT ;  /* 0x0000000109087892 */ /* 0x001fe4000f8ec03f */
[----:B------:R-:W-:Y:S02]  /*a6a0*/  USHF.R.U32.HI UR27, URZ, 0x1, UR9 ;  /* 0x000000013f1b7899 */ /* 0x000fe40008011609 */
[----:B------:R-:W-:Y:S02]  /*a6b0*/  USHF.L.U32 UR6, UR9, 0x7, URZ ;  /* 0x0000000709067899 */ /* 0x000fe4000800063f */
[----:B------:R-:W-:-:S02]  /*a6c0*/  USHF.L.U32 UR7, UR9, 0xc, URZ ;  /* 0x0000000c09077899 */ /* 0x000fc4000800063f */
[----:B------:R-:W-:Y:S02]  /*a6d0*/  ULOP3.LUT UR9, UR9, 0xfffffffe, URZ, 0xc0, !UPT ;  /* 0xfffffffe09097892 */ /* 0x000fe4000f8ec03f */
[----:B------:R-:W-:Y:S02]  /*a6e0*/  UISETP.GT.U32.AND UP0, UPT, UR8, 0xffff, UPT ;  /* 0x0000ffff0800788c */ /* 0x000fe4000bf04070 */
[----:B------:R-:W-:Y:S02]  /*a6f0*/  USHF.L.U32 UR10, UR11, UR9, URZ ;  /* 0x000000090b0a7299 */ /* 0x000fe4000800063f */
[----:B------:R-:W-:Y:S02]  /*a700*/  ULOP3.LUT UR9, UR9, 0x1, URZ, 0xfc, !UPT ;  /* 0x0000000109097892 */ /* 0x000fe4000f8efc3f */
[----:B------:R-:W-:Y:S02]  /*a710*/  USEL UR8, UR8, 0xffff, !UP0 ;  /* 0x0000ffff08087887 */ /* 0x000fe4000c000000 */
[----:B------:R-:W-:-:S02]  /*a720*/  USHF.L.U32 UR9, UR11, UR9, URZ ;  /* 0x000000090b097299 */ /* 0x000fc4000800063f */
[----:B------:R-:W-:Y:S02]  /*a730*/  ULOP3.LUT UR8, UR8, 0xffff, URZ, 0xc0, !UPT ;  /* 0x0000ffff08087892 */ /* 0x000fe4000f8ec03f */
[----:B------:R-:W-:Y:S02]  /*a740*/  ULOP3.LUT UR6, UR6, 0x80, URZ, 0xc0, !UPT ;  /* 0x0000008006067892 */ /* 0x000fe4000f8ec03f */
[----:B------:R-:W-:Y:S02]  /*a750*/  ULOP3.LUT UR7, UR7, 0x1000, URZ, 0xc0, !UPT ;  /* 0x0000100007077892 */ /* 0x000fe4000f8ec03f */
[----:B------:R-:W-:Y:S02]  /*a760*/  ULOP3.LUT UR19, UR10, UR9, URZ, 0xfc, !UPT ;  /* 0x000000090a137292 */ /* 0x000fe4000f8efc3f */
[----:B------:R-:W-:-:S12]  /*a770*/  USHF.L.U32 UR18, UR18, UR8, URZ ;  /* 0x0000000812127299 */ /* 0x000fd8000800063f */
.L_x_308:
[----:B------:R-:W-:-:S03]  /*a780*/  UMOV UR8, 0xffffffff ;  /* 0xffffffff00087882 */ /* 0x000fc60000000000 */
[----:B------:R-:W-:Y:S05]  /*a790*/  BRA.DIV UR8, `(.L_x_297) ;  /* 0x0000001208f47947 */ /* 0x000fea000b800000 */
[----:B------:R-:W-:-:S13]  /*a7a0*/  ELECT P6, URZ, PT ;  /* 0x00000000003f782f */ /* 0x000fda00038c0000 */
.L_x_328:
[----:B------:R-:W0:Y:S01]  /*a7b0*/  LDC R3, c[0x0][0x28c] ;  /* 0x0000a300ff037b82 */ /* 0x000e220000000800 */
[----:B------:R-:W-:Y:S01]  /*a7c0*/  BSSY B1, `(.L_x_298) ;  /* 0x000003d000017945 */ /* 0x000fe20003800000 */
[----:B0-----:R-:W-:-:S13]  /*a7d0*/  ISETP.LT.OR P6, PT, R3, 0x1, !P6 ;  /* 0x000000010300780c */ /* 0x001fda00077c1670 */
[----:B------:R-:W-:Y:S05]  /*a7e0*/  @P6 BRA `(.L_x_299) ;  /* 0x0000000000e86947 */ /* 0x000fea0003800000 */
[----:B------:R-:W-:Y:S01]  /*a7f0*/  LEA R19, R19, UR27, 0x1 ;  /* 0x0000001b13137c11 */ /* 0x000fe2000f8e08ff */
[----:B------:R-:W-:Y:S01]  /*a800*/  IMAD.MOV.U32 R11, RZ, RZ, RZ ;  /* 0x000000ffff0b7224 */ /* 0x000fe200078e00ff */
[----:B------:R-:W-:Y:S01]  /*a810*/  LEA R22, R22, UR6, 0x8 ;  /* 0x0000000616167c11 */ /* 0x000fe2000f8e40ff */
[----:B------:R-:W-:Y:S02]  /*a820*/  IMAD.U32 R13, RZ, RZ, UR26 ;  /* 0x0000001aff0d7e24 */ /* 0x000fe4000f8e00ff */
[----:B------:R-:W-:Y:S02]  /*a830*/  IMAD.MOV.U32 R3, RZ, RZ, R0 ;  /* 0x000000ffff037224 */ /* 0x000fe400078e0000 */
[----:B------:R-:W-:Y:S02]  /*a840*/  IMAD.MOV.U32 R4, RZ, RZ, R7 ;  /* 0x000000ffff047224 */ /* 0x000fe400078e0007 */
[----:B------:R-:W-:-:S07]  /*a850*/  IMAD.SHL.U32 R19, R19, 0x20, RZ ;  /* 0x0000002013137824 */ /* 0x000fce00078e00ff */
.L_x_303:
[----:B------:R-:W0:Y:S01]  /*a860*/  S2R R10, SR_CgaCtaId ;  /* 0x00000000000a7919 */ /* 0x000e220000008800 */
[----:B------:R-:W-:Y:S01]  /*a870*/  MOV R5, 0x400 ;  /* 0x0000040000057802 */ /* 0x000fe20000000f00 */
[----:B------:R-:W1:Y:S03]  /*a880*/  @!P2 LDC R9, c[0x0][0x500] ;  /* 0x00014000ff09ab82 */ /* 0x000e660000000800 */
[----:B0-----:R-:W-:Y:S02]  /*a890*/  LEA R12, R10, R5, 0x18 ;  /* 0x000000050a0c7211 */ /* 0x001fe400078ec0ff */
[----:B------:R-:W-:-:S03]  /*a8a0*/  SHF.L.U32 R5, R3, 0x1f, RZ ;  /* 0x0000001f03057819 */ /* 0x000fc600000006ff */
[----:B------:R-:W-:-:S04]  /*a8b0*/  IMAD R10, R4, 0x8, R12 ;  /* 0x00000008040a7824 */ /* 0x000fc800078e020c */
[----:B------:R-:W0:Y:S02]  /*a8c0*/  SYNCS.PHASECHK.TRANS64.TRYWAIT P1, [R10+URZ+0x58], R5 ;  /* 0x000058050a0075a7 */ /* 0x000e24000802017f */
[----:B01----:R-:W-:Y:S05]  /*a8d0*/  @!P1 BRA `(.L_x_300) ;  /* 0x0000001000c49947 */ /* 0x003fea0003800000 */
.L_x_329:
[----:B0-----:R-:W-:Y:S01]  /*a8e0*/  PRMT R5, R6, 0x9910, RZ ;  /* 0x0000991006057816 */ /* 0x001fe200000000ff */
[----:B------:R0:W-:Y:S03]  /*a8f0*/  @!P2 SYNCS.ARRIVE.TRANS64 RZ, [R10+URZ], R9 ;  /* 0x000000090affa9a7 */ /* 0x0001e6000800003f */
[----:B------:R-:W-:-:S13]  /*a900*/  ISETP.NE.AND P1, PT, R5, 0x2, PT ;  /* 0x000000020500780c */ /* 0x000fda0003f25270 */
[----:B0-----:R-:W-:Y:S05]  /*a910*/  @P1 BRA `(.L_x_301) ;  /* 0x0000000000041947 */ /* 0x001fea0003800000 */
[----:B------:R-:W-:Y:S01]  /*a920*/  BPT.TRAP 0x1 ;  /* 0x000000040000795c */ /* 0x000fe20000300000 */
.L_x_301:
[----:B------:R-:W-:Y:S05]  /*a930*/  @P0 BRA `(.L_x_302) ;  /* 0x0000000000040947 */ /* 0x000fea0003800000 */
[----:B------:R-:W-:Y:S01]  /*a940*/  BPT.TRAP 0x1 ;  /* 0x000000040000795c */ /* 0x000fe20000300000 */
.L_x_302:
[----:B------:R-:W-:Y:S01]  /*a950*/  LEA R5, R4, UR27, 0x1 ;  /* 0x0000001b04057c11 */ /* 0x000fe2000f8e08ff */
[----:B------:R-:W-:Y:S01]  /*a960*/  VIADD R13, R13, 0xffffffff ;  /* 0xffffffff0d0d7836 */ /* 0x000fe20000000000 */
[----:B------:R-:W-:Y:S01]  /*a970*/  R2UR UR22, R19 ;  /* 0x00000000131672ca */ /* 0x000fe200000e0000 */
[----:B------:R-:W-:Y:S01]  /*a980*/  UIADD3 UR14, UP0, UR24, 0xf0, URZ ;  /* 0x000000f0180e7890 */ /* 0x000fe2000ff1e03f */
[----:B------:R-:W-:Y:S01]  /*a990*/  R2UR UR9, R10 ;  /* 0x000000000a0972ca */ /* 0x000fe200000e0000 */
[----:B------:R-:W-:Y:S01]  /*a9a0*/  IMAD.SHL.U32 R5, R5, 0x400, RZ ;  /* 0x0000040005057824 */ /* 0x000fe200078e00ff */
[----:B------:R-:W-:Y:S01]  /*a9b0*/  R2UR UR10, R11 ;  /* 0x000000000b0a72ca */ /* 0x000fe200000e0000 */
[----:B------:R-:W-:Y:S01]  /*a9c0*/  UIADD3 UR30, UP1, UR24, 0x1f0, URZ ;  /* 0x000001f0181e7890 */ /* 0x000fe2000ff3e03f */
[----:B------:R-:W-:Y:S01]  /*a9d0*/  R2UR UR12, R2 ;  /* 0x00000000020c72ca */ /* 0x000fe200000e0000 */
[--C-:B------:R-:W-:Y:S01]  /*a9e0*/  IMAD R9, R5, 0x2, R12.reuse ;  /* 0x0000000205097824 */ /* 0x100fe200078e020c */
[----:B------:R-:W-:Y:S01]  /*a9f0*/  LEA R5, R4, UR7, 0xd ;  /* 0x0000000704057c11 */ /* 0x000fe2000f8e68ff */
[----:B------:R-:W-:Y:S01]  /*aa00*/  UIADD3.X UR15, URZ, UR25, URZ, UP0, !UPT ;  /* 0x000000193f0f7290 */ /* 0x000fe200087fe43f */
[----:B------:R-:W-:Y:S01]  /*aa10*/  R2UR UR23, R22 ;  /* 0x00000000161772ca */ /* 0x000fe200000e0000 */
[----:B------:R-:W-:Y:S01]  /*aa20*/  UPRMT UR20, URZ, 0x5410, UR18 ;  /* 0x000054103f147896 */ /* 0x000fe20008000012 */
[----:B------:R-:W-:Y:S01]  /*aa30*/  R2UR UR8, R9 ;  /* 0x00000000090872ca */ /* 0x000fe200000e0000 */
[----:B------:R-:W-:Y:S01]  /*aa40*/  IMAD R5, R5, 0x2, R12 ;  /* 0x0000000205057824 */ /* 0x000fe200078e020c */
[----:B------:R-:W-:Y:S01]  /*aa50*/  ISETP.GT.AND P3, PT, R13, 0x1, PT ;  /* 0x000000010d00780c */ /* 0x000fe20003f64270 */
[----:B------:R-:W-:Y:S01]  /*aa60*/  VIADD R4, R4, 0x1 ;  /* 0x0000000104047836 */ /* 0x000fe20000000000 */
[----:B------:R-:W-:Y:S01]  /*aa70*/  UPRMT UR28, URZ, 0x5410, UR19 ;  /* 0x000054103f1c7896 */ /* 0x000fe20008000013 */
[----:B------:R-:W-:Y:S01]  /*aa80*/  VIADD R11, R11, 0x20 ;  /* 0x000000200b0b7836 */ /* 0x000fe20000000000 */
[----:B------:R-:W-:Y:S01]  /*aa90*/  R2UR UR11, R5 ;  /* 0x00000000050b72ca */ /* 0x000fe200000e0000 */
[----:B------:R-:W-:Y:S01]  /*aaa0*/  UIADD3.X UR31, URZ, UR25, URZ, UP1, !UPT ;  /* 0x000000193f1f7290 */ /* 0x000fe20008ffe43f */
[----:B------:R-:W-:Y:S01]  /*aab0*/  ISETP.NE.AND P1, PT, R4, 0xb, PT ;  /* 0x0000000b0400780c */ /* 0x000fe20003f25270 */
[----:B------:R-:W-:Y:S01]  /*aac0*/  UMOV UR16, 0x0 ;  /* 0x0000000000107882 */ /* 0x000fe20000000000 */
[----:B------:R-:W-:-:S02]  /*aad0*/  UMOV UR17, 0x10000000 ;  /* 0x1000000000117882 */ /* 0x000fc40000000000 */
[----:B------:R-:W-:Y:S01]  /*aae0*/  SEL R10, RZ, 0x1, P1 ;  /* 0x00000001ff0a7807 */ /* 0x000fe20000800000 */
[----:B------:R-:W-:Y:S01]  /*aaf0*/  UIADD3 UR8, UR8, 0x180, URZ ;  /* 0x0000018008087890 */ /* 0x000fe2000fffe03f */
[----:B------:R-:W-:Y:S02]  /*ab00*/  SEL R4, R4, RZ, P1 ;  /* 0x000000ff04047207 */ /* 0x000fe40000800000 */
[----:B------:R-:W-:-:S03]  /*ab10*/  LOP3.LUT R3, R3, R10, RZ, 0x3c, !PT ;  /* 0x0000000a03037212 */ /* 0x000fc600078e3cff */
[----:B------:R-:W-:-:S03]  /*ab20*/  UIADD3 UR21, UR11, 0xb180, URZ ;  /* 0x0000b1800b157890 */ /* 0x000fc6000fffe03f */
[----:B------:R-:W-:Y:S02]  /*ab30*/  UMOV UR11, UR22 ;  /* 0x00000016000b7c82 */ /* 0x000fe40008000000 */
[----:B------:R0:W-:Y:S02]  /*ab40*/  UTMALDG.3D.MULTICAST [UR8], [UR14], UR20, desc[UR16] ;  /* 0x000010080e0073b4 */ /* 0x0001e40008011814 */
[----:B0-----:R-:W-:Y:S01]  /*ab50*/  UMOV UR8, UR21 ;  /* 0x0000001500087c82 */ /* 0x001fe20008000000 */
[----:B------:R-:W-:Y:S02]  /*ab60*/  UMOV UR11, UR23 ;  /* 0x00000017000b7c82 */ /* 0x000fe40008000000 */
[----:B------:R0:W-:Y:S02]  /*ab70*/  UTMALDG.3D.MULTICAST [UR8], [UR30], UR28, desc[UR16] ;  /* 0x000010081e0073b4 */ /* 0x0001e4000801181c */
[----:B0-----:R-:W-:Y:S05]  /*ab80*/  @P3 BRA `(.L_x_303) ;  /* 0xfffffffc00343947 */ /* 0x001fea000383ffff */
.L_x_299:
[----:B------:R-:W-:Y:S05]  /*ab90*/  BSYNC B1 ;  /* 0x0000000000017941 */ /* 0x000fea0003800000 */
.L_x_298:
[----:B------:R-:W2:Y:S01]  /*aba0*/  LDL.64 R14, [R1] ;  /* 0x00000000010e7983 */ /* 0x000ea20000100a00 */
[----:B------:R-:W-:Y:S01]  /*abb0*/  LOP3.LUT P4, RZ, R8, 0xff, RZ, 0xc0, !PT ;  /* 0x000000ff08ff7812 */ /* 0x000fe2000788c0ff */
[----:B------:R-:W-:Y:S01]  /*abc0*/  VIADD R4, R7, UR40 ;  /* 0x0000002807047c36 */ /* 0x000fe20008000000 */
[----:B------:R-:W-:Y:S01]  /*abd0*/  ULDC.64 UR8, c[0x0][0x650] ;  /* 0x0001940000087ab9 */ /* 0x000fe20000000a00 */
[----:B------:R-:W-:Y:S01]  /*abe0*/  IMAD.U32 R7, RZ, RZ, UR40 ;  /* 0x00000028ff077e24 */ /* 0x000fe2000f8e00ff */
[----:B------:R-:W-:Y:S01]  /*abf0*/  UISETP.GE.U32.AND UP0, UPT, UR40, 0xb, UPT ;  /* 0x0000000b2800788c */ /* 0x000fe2000bf06070 */
[----:B------:R-:W-:Y:S01]  /*ac00*/  BSSY B1, `(.L_x_304) ;  /* 0x000006f000017945 */ /* 0x000fe20003800000 */
[----:B------:R-:W-:Y:S01]  /*ac10*/  ISETP.GT.U32.AND P1, PT, R4, 0xa, PT ;  /* 0x0000000a0400780c */ /* 0x000fe20003f24070 */
[----:B------:R-:W-:Y:S01]  /*ac20*/  IMAD.MOV.U32 R19, RZ, RZ, -0x1 ;  /* 0xffffffffff137424 */ /* 0x000fe200078e00ff */
[----:B------:R-:W-:Y:S01]  /*ac30*/  PRMT R8, RZ, 0x7610, R8 ;  /* 0x00007610ff087816 */ /* 0x000fe20000000008 */
[----:B------:R-:W-:Y:S01]  /*ac40*/  IMAD.MOV.U32 R22, RZ, RZ, -0x1 ;  /* 0xffffffffff167424 */ /* 0x000fe200078e00ff */
[----:B------:R-:W-:-:S02]  /*ac50*/  ISETP.LT.U32.AND P1, PT, R7, 0xb, P1 ;  /* 0x0000000b0700780c */ /* 0x000fc40000f21070 */
[----:B------:R-:W-:Y:S01]  /*ac60*/  PLOP3.LUT P3, PT, PT, PT, UP0, 0x80, 0x0 ;  /* 0x000000000000781c */ /* 0x000fe20003f6f008 */
[----:B------:R-:W0:Y:S01]  /*ac70*/  @P4 S2R R3, SR_CgaCtaId ;  /* 0x0000000000034919 */ /* 0x000e220000008800 */
[----:B------:R-:W-:-:S04]  /*ac80*/  @P4 MOV R2, 0x400 ;  /* 0x0000040000024802 */ /* 0x000fc80000000f00 */
[----:B0-----:R-:W-:Y:S01]  /*ac90*/  @P4 LEA R5, R3, R2, 0x18 ;  /* 0x0000000203054211 */ /* 0x001fe200078ec0ff */
[----:B------:R-:W-:-:S03]  /*aca0*/  IMAD.WIDE.U32 R2, R4, -0x45d1745d, RZ ;  /* 0xba2e8ba304027825 */ /* 0x000fc600078e00ff */
[----:B------:R0:W-:Y:S01]  /*acb0*/  @P4 SYNCS.ARRIVE.TRANS64.A1T0 RZ, [R5+URZ+0xe8], RZ ;  /* 0x0000e8ff05ff49a7 */ /* 0x0001e2000810003f */
[----:B------:R-:W-:Y:S01]  /*acc0*/  IMAD.MOV.U32 R2, RZ, RZ, -0x1 ;  /* 0xffffffffff027424 */ /* 0x000fe200078e00ff */
[----:B0-----:R-:W-:Y:S02]  /*acd0*/  SHF.R.U32.HI R5, RZ, 0x3, R3 ;  /* 0x00000003ff057819 */ /* 0x001fe40000011603 */
[----:B------:R-:W-:-:S03]  /*ace0*/  SEL R3, RZ, 0x1, !P1 ;  /* 0x00000001ff037807 */ /* 0x000fc60004800000 */
[----:B------:R-:W-:Y:S01]  /*acf0*/  IMAD R7, R5, -0xb, R4 ;  /* 0xfffffff505077824 */ /* 0x000fe200078e0204 */
[----:B------:R-:W-:Y:S02]  /*ad00*/  LOP3.LUT R0, R0, R3, RZ, 0x3c, !PT ;  /* 0x0000000300007212 */ /* 0x000fe400078e3cff */
[----:B------:R-:W-:Y:S02]  /*ad10*/  PRMT R3, RZ, 0x7610, R3 ;  /* 0x00007610ff037816 */ /* 0x000fe40000000003 */
[----:B------:R-:W-:Y:S02]  /*ad20*/  @P3 LOP3.LUT R0, R0, 0x1, R5, 0x78, !PT ;  /* 0x0000000100003812 */ /* 0x000fe400078e7805 */
[----:B--2---:R-:W-:-:S04]  /*ad30*/  IADD3 R18, P4, R18, R14, RZ ;  /* 0x0000000e12127210 */ /* 0x004fc80007f9e0ff */
[----:B------:R-:W-:Y:S01]  /*ad40*/  ISETP.GE.U32.AND P1, PT, R18, UR8, PT ;  /* 0x0000000812007c0c */ /* 0x000fe2000bf26070 */
[----:B------:R-:W-:-:S05]  /*ad50*/  IMAD.X R17, R17, 0x1, R23, P4 ;  /* 0x0000000111117824 */ /* 0x000fca00020e0617 */
[----:B------:R-:W-:-:S13]  /*ad60*/  ISETP.GE.U32.AND.EX P1, PT, R17, UR9, PT, P1 ;  /* 0x0000000911007c0c */ /* 0x000fda000bf26110 */
[----:B------:R-:W-:Y:S05]  /*ad70*/  @P1 BRA `(.L_x_305) ;  /* 0x00000004005c1947 */ /* 0x000fea0003800000 */
[----:B------:R-:W0:Y:S01]  /*ad80*/  S2R R11, SR_CTAID.X ;  /* 0x00000000000b7919 */ /* 0x000e220000002500 */
[----:B------:R-:W-:Y:S01]  /*ad90*/  ULDC.64 UR8, c[0x0][0x628] ;  /* 0x00018a0000087ab9 */ /* 0x000fe20000000a00 */
[----:B------:R-:W1:Y:S01]  /*ada0*/  LDC R12, c[0x0][0x144] ;  /* 0x00005100ff0c7b82 */ /* 0x000e620000000800 */
[----:B------:R-:W-:Y:S01]  /*adb0*/  ISETP.NE.U32.AND P1, PT, RZ, UR8, PT ;  /* 0x00000008ff007c0c */ /* 0x000fe2000bf25070 */
[----:B------:R-:W2:Y:S01]  /*adc0*/  S2R R9, SR_CTAID.Y ;  /* 0x0000000000097919 */ /* 0x000ea20000002600 */
[----:B------:R-:W-:Y:S01]  /*add0*/  ULDC UR10, c[0x0][0x150] ;  /* 0x00005400000a7ab9 */ /* 0x000fe20000000800 */
[----:B------:R-:W-:Y:S01]  /*ade0*/  ULDC UR11, c[0x0][0x630] ;  /* 0x00018c00000b7ab9 */ /* 0x000fe20000000800 */
[----:B------:R-:W-:Y:S01]  /*adf0*/  ISETP.NE.AND.EX P1, PT, RZ, UR9, PT, P1 ;  /* 0x00000009ff007c0c */ /* 0x000fe2000bf25310 */
[----:B------:R-:W-:Y:S01]  /*ae00*/  IMAD.MOV.U32 R2, RZ, RZ, R18 ;  /* 0x000000ffff027224 */ /* 0x000fe200078e0012 */
[----:B0-----:R-:W-:-:S05]  /*ae10*/  I2FP.F32.U32 R3, R11 ;  /* 0x0000000b00037245 */ /* 0x001fca0000201000 */
[----:B------:R-:W-:Y:S01]  /*ae20*/  FMUL R14, R3, UR10 ;  /* 0x0000000a030e7c20 */ /* 0x000fe20008400000 */
[----:B------:R-:W-:-:S05]  /*ae30*/  IMAD.MOV.U32 R3, RZ, RZ, R17 ;  /* 0x000000ffff037224 */ /* 0x000fca00078e0011 */
[----:B--2---:R-:W-:Y:S05]  /*ae40*/  @!P1 BRA `(.L_x_306) ;  /* 0x0000000000289947 */ /* 0x004fea0003800000 */
[----:B------:R-:W-:Y:S02]  /*ae50*/  ULDC UR10, c[0x0][0x634] ;  /* 0x00018d00000a7ab9 */ /* 0x000fe40000000800 */
[----:B------:R-:W-:-:S05]  /*ae60*/  IADD3 R3, P1, R18, UR10, RZ ;  /* 0x0000000a12037c10 */ /* 0x000fca000ff3e0ff */
[----:B------:R-:W-:-:S04]  /*ae70*/  IMAD.X R13, RZ, RZ, R17, P1 ;  /* 0x000000ffff0d7224 */ /* 0x000fc800008e0611 */
[----:B------:R-:W-:-:S04]  /*ae80*/  IMAD.WIDE.U32 R4, R13, UR8, RZ ;  /* 0x000000080d047c25 */ /* 0x000fc8000f8e00ff */
[----:B------:R-:W-:-:S04]  /*ae90*/  IMAD.WIDE.U32 R4, P1, R3, UR9, R4 ;  /* 0x0000000903047c25 */ /* 0x000fc8000f820004 */
[----:B------:R-:W-:-:S04]  /*aea0*/  IMAD.WIDE.U32 R2, R3, UR8, RZ ;  /* 0x0000000803027c25 */ /* 0x000fc8000f8e00ff */
[----:B------:R-:W-:Y:S01]  /*aeb0*/  IMAD.MOV.U32 R2, RZ, RZ, R5 ;  /* 0x000000ffff027224 */ /* 0x000fe200078e0005 */
[----:B------:R-:W-:Y:S01]  /*aec0*/  IADD3 RZ, P3, R3, R4, RZ ;  /* 0x0000000403ff7210 */ /* 0x000fe20007f7e0ff */
[----:B------:R-:W-:-:S04]  /*aed0*/  IMAD.X R3, RZ, RZ, RZ, P1 ;  /* 0x000000ffff037224 */ /* 0x000fc800008e06ff */
[----:B------:R-:W-:-:S08]  /*aee0*/  IMAD.WIDE.U32.X R2, R13, UR9, R2, P3 ;  /* 0x000000090d027c25 */ /* 0x000fd000098e0402 */
.L_x_306:
[--C-:B------:R-:W-:Y:S01]  /*aef0*/  SHF.R.U64 R10, R2, UR11, R3.reuse ;  /* 0x0000000b020a7c19 */ /* 0x100fe20008001203 */
[----:B------:R-:W0:Y:S01]  /*af00*/  F2I.U32.TRUNC.NTZ R14, R14 ;  /* 0x0000000e000e7305 */ /* 0x000e22000020f000 */
[----:B------:R-:W-:Y:S01]  /*af10*/  SHF.R.U32.HI R2, RZ, UR11, R3 ;  /* 0x0000000bff027c19 */ /* 0x000fe20008011603 */
[----:B------:R-:W-:Y:S01]  /*af20*/  ULDC.64 UR8, c[0x0][0x620] ;  /* 0x0001880000087ab9 */ /* 0x000fe20000000a00 */
[----:B------:R-:W-:Y:S01]  /*af30*/  IADD3 R5, P1, RZ, -R10, RZ ;  /* 0x8000000aff057210 */ /* 0x000fe20007f3e0ff */
[----:B------:R-:W-:Y:S01]  /*af40*/  IMAD.MOV.U32 R3, RZ, RZ, R17 ;  /* 0x000000ffff037224 */ /* 0x000fe200078e0011 */
[----:B------:R-:W-:-:S03]  /*af50*/  ULDC.64 UR10, c[0x0][0x640] ;  /* 0x00019000000a7ab9 */ /* 0x000fc60000000a00 */
[----:B------:R-:W-:Y:S01]  /*af60*/  IMAD.X R2, RZ, RZ, ~R2, P1 ;  /* 0x000000ffff027224 */ /* 0x000fe200008e0e02 */
[----:B------:R-:W-:-:S03]  /*af70*/  ISETP.NE.U32.AND P1, PT, RZ, UR10, PT ;  /* 0x0000000aff007c0c */ /* 0x000fc6000bf25070 */
[----:B------:R-:W-:Y:S01]  /*af80*/  IMAD R4, R2, UR8, RZ ;  /* 0x0000000802047c24 */ /* 0x000fe2000f8e02ff */
[----:B------:R-:W-:Y:S01]  /*af90*/  ISETP.NE.AND.EX P1, PT, RZ, UR11, PT, P1 ;  /* 0x0000000bff007c0c */ /* 0x000fe2000bf25310 */
[----:B------:R-:W-:-:S04]  /*afa0*/  IMAD.MOV.U32 R2, RZ, RZ, R18 ;  /* 0x000000ffff027224 */ /* 0x000fc800078e0012 */
[----:B------:R-:W-:Y:S01]  /*afb0*/  IMAD.WIDE.U32 R2, R5, UR8, R2 ;  /* 0x0000000805027c25 */ /* 0x000fe2000f8e0002 */
[----:B------:R-:W-:-:S03]  /*afc0*/  ULDC UR8, c[0x0][0x618] ;  /* 0x0001860000087ab9 */ /* 0x000fc60000000800 */
[----:B------:R-:W-:Y:S01]  /*afd0*/  IMAD R5, R5, UR9, R4 ;  /* 0x0000000905057c24 */ /* 0x000fe2000f8e0204 */
[----:B------:R-:W-:Y:S01]  /*afe0*/  ULDC UR9, c[0x0][0x154] ;  /* 0x0000550000097ab9 */ /* 0x000fe20000000800 */
[----:B0-----:R-:W-:Y:S02]  /*aff0*/  IMAD.MOV R4, RZ, RZ, -R14 ;  /* 0x000000ffff047224 */ /* 0x001fe400078e0a0e */
[----:B------:R-:W0:Y:S01]  /*b000*/  LDC R14, c[0x0][0x148] ;  /* 0x00005200ff0e7b82 */ /* 0x000e220000000800 */
[----:B------:R-:W-:Y:S02]  /*b010*/  IMAD.IADD R3, R3, 0x1, R5 ;  /* 0x0000000103037824 */ /* 0x000fe400078e0205 */
[----:B-1----:R-:W-:Y:S01]  /*b020*/  IMAD R11, R12, R4, R11 ;  /* 0x000000040c0b7224 */ /* 0x002fe200078e020b */
[----:B------:R-:W-:Y:S02]  /*b030*/  I2FP.F32.U32 R4, R9 ;  /* 0x0000000900047245 */ /* 0x000fe40000201000 */
[----:B------:R-:W-:-:S02]  /*b040*/  SHF.R.U64 R12, R2, UR8, R3 ;  /* 0x00000008020c7c19 */ /* 0x000fc40008001203 */
[----:B------:R-:W-:Y:S01]  /*b050*/  SHF.R.U32.HI R3, RZ, UR8, R3 ;  /* 0x00000008ff037c19 */ /* 0x000fe20008011603 */
[----:B------:R-:W-:Y:S01]  /*b060*/  FMUL R4, R4, UR9 ;  /* 0x0000000904047c20 */ /* 0x000fe20008400000 */
[----:B------:R-:W-:Y:S02]  /*b070*/  ULDC UR8, c[0x0][0x608] ;  /* 0x0001820000087ab9 */ /* 0x000fe40000000800 */
[--C-:B------:R-:W-:Y:S01]  /*b080*/  SHF.R.U64 R15, R12, UR8, R3.reuse ;  /* 0x000000080c0f7c19 */ /* 0x100fe20008001203 */
[----:B------:R1:W2:Y:S01]  /*b090*/  F2I.U32.TRUNC.NTZ R20, R4 ;  /* 0x0000000400147305 */ /* 0x0002a2000020f000 */
[----:B------:R-:W-:Y:S01]  /*b0a0*/  SHF.R.U32.HI R2, RZ, UR8, R3 ;  /* 0x00000008ff027c19 */ /* 0x000fe20008011603 */
[----:B------:R-:W-:-:S03]  /*b0b0*/  ULDC UR8, c[0x0][0x658] ;  /* 0x0001960000087ab9 */ /* 0x000fc60000000800 */
[--C-:B------:R-:W-:Y:S02]  /*b0c0*/  SHF.R.U64 R13, R15, UR8, R2.reuse ;  /* 0x000000080f0d7c19 */ /* 0x100fe40008001202 */
[----:B------:R-:W-:-:S03]  /*b0d0*/  SHF.R.U32.HI R19, RZ, UR8, R2 ;  /* 0x00000008ff137c19 */ /* 0x000fc60008011602 */
[----:B------:R-:W-:Y:S02]  /*b0e0*/  IMAD.MOV.U32 R2, RZ, RZ, R13 ;  /* 0x000000ffff027224 */ /* 0x000fe400078e000d */
[----:B------:R-:W-:Y:S01]  /*b0f0*/  IMAD.MOV.U32 R3, RZ, RZ, R19 ;  /* 0x000000ffff037224 */ /* 0x000fe200078e0013 */
[----:B-1----:R-:W-:Y:S06]  /*b100*/  @!P1 BRA `(.L_x_307) ;  /* 0x0000000000289947 */ /* 0x002fec0003800000 */
        /* <DEDUP_REMOVED lines=10> */
.L_x_307:
[----:B------:R-:W1:Y:S01]  /*b1b0*/  LDC R4, c[0x0][0x65c] ;  /* 0x00019700ff047b82 */ /* 0x000e620000000800 */
[----:B------:R-:W-:Y:S01]  /*b1c0*/  ULDC UR8, c[0x0][0x648] ;  /* 0x0001920000087ab9 */ /* 0x000fe20000000800 */
[----:B------:R-:W-:Y:S01]  /*b1d0*/  LOP3.LUT R15, R15, UR13, RZ, 0xc0, !PT ;  /* 0x0000000d0f0f7c12 */ /* 0x000fe2000f8ec0ff */
[----:B--2---:R-:W-:Y:S01]  /*b1e0*/  IMAD.MOV R20, RZ, RZ, -R20 ;  /* 0x000000ffff147224 */ /* 0x004fe200078e0a14 */
[----:B------:R-:W-:Y:S01]  /*b1f0*/  SHF.R.U64 R2, R2, UR8, R3 ;  /* 0x0000000802027c19 */ /* 0x000fe20008001203 */
[----:B------:R-:W-:Y:S01]  /*b200*/  ULDC UR8, c[0x0][0x638] ;  /* 0x00018e0000087ab9 */ /* 0x000fe20000000800 */
[----:B------:R-:W-:Y:S01]  /*b210*/  LOP3.LUT R12, R12, UR4, RZ, 0xc0, !PT ;  /* 0x000000040c0c7c12 */ /* 0x000fe2000f8ec0ff */
[----:B------:R-:W-:Y:S01]  /*b220*/  ULDC UR9, c[0x0][0x610] ;  /* 0x0001840000097ab9 */ /* 0x000fe20000000800 */
[----:B------:R-:W-:Y:S01]  /*b230*/  IMAD.MOV.U32 R3, RZ, RZ, 0x1 ;  /* 0x00000001ff037424 */ /* 0x000fe200078e00ff */
[----:B-1----:R-:W-:Y:S01]  /*b240*/  ISETP.NE.AND P1, PT, R4, 0x1, PT ;  /* 0x000000010400780c */ /* 0x002fe20003f25270 */
[----:B------:R-:W-:-:S02]  /*b250*/  IMAD.MOV R4, RZ, RZ, -R2 ;  /* 0x000000ffff047224 */ /* 0x000fc400078e0a02 */
[----:B------:R-:W-:Y:S02]  /*b260*/  IMAD R2, R2, UR5, R15 ;  /* 0x0000000502027c24 */ /* 0x000fe4000f8e020f */
[----:B------:R-:W-:Y:S01]  /*b270*/  IMAD R13, R4, UR8, R13 ;  /* 0x00000008040d7c24 */ /* 0x000fe2000f8e020d */
[----:B------:R-:W-:-:S07]  /*b280*/  ULDC UR8, c[0x0][0x600] ;  /* 0x0001800000087ab9 */ /* 0x000fce0000000800 */
[----:B0-----:R-:W-:-:S04]  /*b290*/  @P1 IMAD R11, R14, R20, R9 ;  /* 0x000000140e0b1224 */ /* 0x001fc800078e0209 */
[----:B------:R-:W-:Y:S02]  /*b2a0*/  IMAD R11, R2, UR9, R11 ;  /* 0x00000009020b7c24 */ /* 0x000fe4000f8e020b */
[----:B------:R-:W-:-:S05]  /*b2b0*/  IMAD R2, R13, UR8, R12 ;  /* 0x000000080d027c24 */ /* 0x000fca000f8e020c */
[----:B------:R-:W-:Y:S02]  /*b2c0*/  SEL R22, R2, R11, !P1 ;  /* 0x0000000b02167207 */ /* 0x000fe40004800000 */
[----:B------:R-:W-:Y:S01]  /*b2d0*/  SEL R19, R11, R2, !P1 ;  /* 0x000000020b137207 */ /* 0x000fe20004800000 */
[----:B------:R-:W-:-:S07]  /*b2e0*/  IMAD.MOV.U32 R2, RZ, RZ, R10 ;  /* 0x000000ffff027224 */ /* 0x000fce00078e000a */
.L_x_305:
[----:B------:R-:W-:Y:S05]  /*b2f0*/  BSYNC B1 ;  /* 0x0000000000017941 */ /* 0x000fea0003800000 */
.L_x_304:
[----:B------:R-:W-:-:S13]  /*b300*/  LOP3.LUT P1, RZ, R3, 0xff, RZ, 0xc0, !PT ;  /* 0x000000ff03ff7812 */ /* 0x000fda000782c0ff */
[----:B------:R-:W-:Y:S05]  /*b310*/  @P1 BRA `(.L_x_308) ;  /* 0xfffffff400181947 */ /* 0x000fea000383ffff */
[----:B------:R-:W-:Y:S05]  /*b320*/  BSYNC B0 ;  /* 0x0000000000007941 */ /* 0x000fea0003800000 */
.L_x_296:
[----:B------:R-:W-:-:S03]  /*b330*/  UMOV UR8, 0xffffffff ;  /* 0xffffffff00087882 */ /* 0x000fc60000000000 */
[----:B------:R-:W-:Y:S05]  /*b340*/  BRA.DIV UR8, `(.L_x_309) ;  /* 0x0000000a083c7947 */ /* 0x000fea000b800000 */
[----:B------:R-:W-:-:S13]  /*b350*/  ELECT P6, URZ, PT ;  /* 0x00000000003f782f */ /* 0x000fda00038c0000 */
.L_x_332:
[----:B------:R-:W-:Y:S04]  /*b360*/  BSSY B0, `(.L_x_310) ;  /* 0x000006a000007945 */ /* 0x000fe80003800000 */
[----:B------:R-:W-:Y:S05]  /*b370*/  @!P6 BRA `(.L_x_311) ;  /* 0x0000000400a0e947 */ /* 0x000fea0003800000 */
[----:B------:R-:W-:-:S04]  /*b380*/  LOP3.LUT R16, R16, 0x2, RZ, 0xfc, !PT ;  /* 0x0000000210107812 */ /* 0x000fc800078efcff */
[----:B------:R-:W-:-:S13]  /*b390*/  ISETP.NE.AND P0, PT, R16, 0x3, PT ;  /* 0x000000031000780c */ /* 0x000fda0003f05270 */
[----:B------:R-:W-:Y:S05]  /*b3a0*/  @!P0 BRA `(.L_x_312) ;  /* 0x0000000000048947 */ /* 0x000fea0003800000 */
[----:B------:R-:W-:Y:S01]  /*b3b0*/  BPT.TRAP 0x1 ;  /* 0x000000040000795c */ /* 0x000fe20000300000 */
.L_x_312:
[----:B------:R-:W0:Y:S01]  /*b3c0*/  S2R R3, SR_CgaCtaId ;  /* 0x0000000000037919 */ /* 0x000e220000008800 */
[----:B------:R-:W-:Y:S02]  /*b3d0*/  MOV R2, 0x400 ;  /* 0x0000040000027802 */ /* 0x000fe40000000f00 */
[----:B------:R-:W-:Y:S02]  /*b3e0*/  SHF.L.U32 R4, R0, 0x1f, RZ ;  /* 0x0000001f00047819 */ /* 0x000fe400000006ff */
[----:B0-----:R-:W-:-:S05]  /*b3f0*/  LEA R2, R3, R2, 0x18 ;  /* 0x0000000203027211 */ /* 0x001fca00078ec0ff */
[----:B------:R-:W-:-:S04]  /*b400*/  VIADD R2, R2, 0x58 ;  /* 0x0000005802027836 */ /* 0x000fc80000000000 */
[C---:B------:R-:W-:Y:S02]  /*b410*/  IMAD R9, R7.reuse, 0x8, R2 ;  /* 0x0000000807097824 */ /* 0x040fe400078e0202 */
[----:B------:R-:W-:Y:S02]  /*b420*/  VIADD R7, R7, 0x1 ;  /* 0x0000000107077836 */ /* 0x000fe40000000000 */
[----:B------:R-:W0:Y:S03]  /*b430*/  SYNCS.PHASECHK.TRANS64.TRYWAIT P0, [R9+URZ], R4 ;  /* 0x00000004090075a7 */ /* 0x000e26000800017f */
[----:B------:R-:W-:-:S04]  /*b440*/  ISETP.NE.AND P1, PT, R7, 0xb, PT ;  /* 0x0000000b0700780c */ /* 0x000fc80003f25270 */
[----:B------:R-:W-:Y:S02]  /*b450*/  SEL R3, RZ, 0x1, P1 ;  /* 0x00000001ff037807 */ /* 0x000fe40000800000 */
[----:B------:R-:W-:Y:S02]  /*b460*/  SEL R7, R7, RZ, P1 ;  /* 0x000000ff07077207 */ /* 0x000fe40000800000 */
[----:B------:R-:W-:-:S03]  /*b470*/  LOP3.LUT R6, R0, R3, RZ, 0x3c, !PT ;  /* 0x0000000300067212 */ /* 0x000fc600078e3cff */
[----:B------:R-:W-:Y:S01]  /*b480*/  IMAD R8, R7, 0x8, R2 ;  /* 0x0000000807087824 */ /* 0x000fe200078e0202 */
[----:B------:R-:W-:Y:S01]  /*b490*/  SHF.L.U32 R5, R6, 0x1f, RZ ;  /* 0x0000001f06057819 */ /* 0x000fe200000006ff */
[----:B0-----:R-:W-:Y:S06]  /*b4a0*/  @!P0 BRA `(.L_x_313) ;  /* 0x0000000800048947 */ /* 0x001fec0003800000 */
.L_x_333:
[----:B------:R-:W1:Y:S01]  /*b4b0*/  SYNCS.PHASECHK.TRANS64.TRYWAIT P0, [R8+URZ], R5 ;  /* 0x00000005080075a7 */ /* 0x000e62000800017f */
[----:B------:R-:W-:-:S05]  /*b4c0*/  VIADD R0, R7, 0x1 ;  /* 0x0000000107007836 */ /* 0x000fca0000000000 */
[----:B------:R-:W-:-:S04]  /*b4d0*/  ISETP.NE.AND P1, PT, R0, 0xb, PT ;  /* 0x0000000b0000780c */ /* 0x000fc80003f25270 */
[----:B------:R-:W-:Y:S02]  /*b4e0*/  SEL R3, RZ, 0x1, P1 ;  /* 0x00000001ff037807 */ /* 0x000fe40000800000 */
[----:B------:R-:W-:Y:S02]  /*b4f0*/  SEL R7, R0, RZ, P1 ;  /* 0x000000ff00077207 */ /* 0x000fe40000800000 */
[----:B------:R-:W-:-:S03]  /*b500*/  LOP3.LUT R6, R6, R3, RZ, 0x3c, !PT ;  /* 0x0000000306067212 */ /* 0x000fc600078e3cff */
[----:B0-----:R-:W-:Y:S01]  /*b510*/  IMAD R9, R7, 0x8, R2 ;  /* 0x0000000807097824 */ /* 0x001fe200078e0202 */
[----:B------:R-:W-:Y:S01]  /*b520*/  SHF.L.U32 R4, R6, 0x1f, RZ ;  /* 0x0000001f06047819 */ /* 0x000fe200000006ff */
[----:B-1----:R-:W-:Y:S06]  /*b530*/  @!P0 BRA `(.L_x_314) ;  /* 0x0000000400f48947 */ /* 0x002fec0003800000 */
.L_x_334:
        /* <DEDUP_REMOVED lines=9> */
.L_x_335:
        /* <DEDUP_REMOVED lines=9> */
.L_x_336:
        /* <DEDUP_REMOVED lines=9> */
.L_x_337:
        /* <DEDUP_REMOVED lines=9> */
.L_x_338:
        /* <DEDUP_REMOVED lines=9> */
.L_x_339:
        /* <DEDUP_REMOVED lines=9> */
.L_x_340:
[----:B------:R-:W1:Y:S01]  /*b8a0*/  SYNCS.PHASECHK.TRANS64.TRYWAIT P0, [R9+URZ], R4 ;  /* 0x00000004090075a7 */ /* 0x000e62000800017f */
[----:B------:R-:W-:-:S05]  /*b8b0*/  VIADD R0, R7, 0x1 ;  /* 0x0000000107007836 */ /* 0x000fca0000000000 */
[----:B------:R-:W-:-:S04]  /*b8c0*/  ISETP.NE.AND P1, PT, R0, 0xb, PT ;  /* 0x0000000b0000780c */ /* 0x000fc80003f25270 */
[----:B------:R-:W-:Y:S02]  /*b8d0*/  SEL R3, RZ, 0x1, P1 ;  /* 0x00000001ff037807 */ /* 0x000fe40000800000 */
[----:B------:R-:W-:Y:S02]  /*b8e0*/  SEL R7, R0, RZ, P1 ;  /* 0x000000ff00077207 */ /* 0x000fe40000800000 */
[----:B------:R-:W-:-:S03]  /*b8f0*/  LOP3.LUT R11, R6, R3, RZ, 0x3c, !PT ;  /* 0x00000003060b7212 */ /* 0x000fc600078e3cff */
[----:B------:R-:W-:Y:S01]  /*b900*/  IMAD R6, R7, 0x8, R2 ;  /* 0x0000000807067824 */ /* 0x000fe200078e0202 */
[----:B0-----:R-:W-:Y:S01]  /*b910*/  SHF.L.U32 R5, R11, 0x1f, RZ ;  /* 0x0000001f0b057819 */ /* 0x001fe200000006ff */
[----:B-1----:R-:W-:Y:S06]  /*b920*/  @!P0 BRA `(.L_x_321) ;  /* 0x0000000400848947 */ /* 0x002fec0003800000 */
.L_x_341:
[----:B------:R-:W1:Y:S01]  /*b930*/  SYNCS.PHASECHK.TRANS64.TRYWAIT P0, [R6+URZ], R5 ;  /* 0x00000005060075a7 */ /* 0x000e62000800017f */
[----:B------:R-:W-:-:S05]  /*b940*/  VIADD R0, R7, 0x1 ;  /* 0x0000000107007836 */ /* 0x000fca0000000000 */
[----:B------:R-:W-:-:S04]  /*b950*/  ISETP.NE.AND P1, PT, R0, 0xb, PT ;  /* 0x0000000b0000780c */ /* 0x000fc80003f25270 */
[----:B0-----:R-:W-:Y:S02]  /*b960*/  SEL R4, RZ, 0x1, P1 ;  /* 0x00000001ff047807 */ /* 0x001fe40000800000 */
[----:B------:R-:W-:Y:S02]  /*b970*/  SEL R3, R0, RZ, P1 ;  /* 0x000000ff00037207 */ /* 0x000fe40000800000 */
[----:B------:R-:W-:Y:S01]  /*b980*/  LOP3.LUT R0, R11, R4, RZ, 0x3c, !PT ;  /* 0x000000040b007212 */ /* 0x000fe200078e3cff */
[----:B-1----:R-:W-:Y:S06]  /*b990*/  @!P0 BRA `(.L_x_322) ;  /* 0x00000004007c8947 */ /* 0x002fec0003800000 */
.L_x_342:
[----:B------:R-:W-:Y:S01]  /*b9a0*/  IMAD R3, R3, 0x8, R2 ;  /* 0x0000000803037824 */ /* 0x000fe200078e0202 */
[----:B------:R-:W-:-:S07]  /*b9b0*/  SHF.L.U32 R0, R0, 0x1f, RZ ;  /* 0x0000001f00007819 */ /* 0x000fce00000006ff */
.L_x_323:
[----:B-1----:R1:W2:Y:S02]  /*b9c0*/  SYNCS.PHASECHK.TRANS64.TRYWAIT P0, [R3+URZ], R0 ;  /* 0x00000000030075a7 */ /* 0x0022a4000800017f */
[----:B--2---:R-:W-:Y:S05]  /*b9d0*/  @!P0 NANOSLEEP.SYNCS 0x989680 ;  /* 0x009896800000895d */ /* 0x004fea0003900000 */
[----:B------:R-:W2:Y:S02]  /*b9e0*/  @!P0 SYNCS.PHASECHK.TRANS64 P0, [R3+URZ], R0 ;  /* 0x00000000030085a7 */ /* 0x000ea4000800007f */
[----:B--2---:R-:W-:Y:S05]  /*b9f0*/  @!P0 BRA `(.L_x_323) ;  /* 0xfffffffc00f08947 */ /* 0x004fea000383ffff */
.L_x_311:
[----:B------:R-:W-:Y:S05]  /*ba00*/  BSYNC B0 ;  /* 0x0000000000007941 */ /* 0x000fea0003800000 */
.L_x_310:
[----:B------:R-:W-:Y:S05]  /*ba10*/  EXIT ;  /* 0x000000000000794d */ /* 0x000fea0003800000 */
.L_x_20:
[----:B-1----:R1:W2:Y:S02]  /*ba20*/  SYNCS.PHASECHK.TRANS64.TRYWAIT P0, [R161+URZ], R0 ;  /* 0x00000000a10075a7 */ /* 0x0022a4000800017f */
[----:B--2---:R-:W-:Y:S05]  /*ba30*/  @!P0 NANOSLEEP.SYNCS 0x989680 ;  /* 0x009896800000895d */ /* 0x004fea0003900000 */
[----:B------:R-:W2:Y:S02]  /*ba40*/  @!P0 SYNCS.PHASECHK.TRANS64 P0, [R161+URZ], R0 ;  /* 0x00000000a10085a7 */ /* 0x000ea4000800007f */
[----:B--2---:R-:W-:Y:S05]  /*ba50*/  @!P0 BRA `(.L_x_20) ;  /* 0xfffffffc00f08947 */ /* 0x004fea000383ffff */
[----:B------:R-:W-:Y:S05]  /*ba60*/  BRA `(.L_x_324) ;  /* 0xffffff5c00607947 */ /* 0x000fea000383ffff */
.L_x_25:
[----:B--2---:R2:W3:Y:S02]  /*ba70*/  SYNCS.PHASECHK.TRANS64.TRYWAIT P1, [R3+URZ], R0 ;  /* 0x00000000030075a7 */ /* 0x0044e4000802017f */
[----:B---3--:R-:W-:Y:S05]  /*ba80*/  @!P1 NANOSLEEP.SYNCS 0x989680 ;  /* 0x009896800000995d */ /* 0x008fea0003900000 */
[----:B------:R-:W3:Y:S02]  /*ba90*/  @!P1 SYNCS.PHASECHK.TRANS64 P1, [R3+URZ], R0 ;  /* 0x00000000030095a7 */ /* 0x000ee4000802007f */
[----:B---3--:R-:W-:Y:S05]  /*baa0*/  @!P1 BRA `(.L_x_25) ;  /* 0xfffffffc00f09947 */ /* 0x008fea000383ffff */
[----:B------:R-:W-:Y:S05]  /*bab0*/  BRA `(.L_x_24) ;  /* 0xffffff5c00cc7947 */ /* 0x000fea000383ffff */
.L_x_30:
[----:B--2---:R-:W-:-:S04]  /*bac0*/  IMAD.U32 R5, RZ, RZ, UR4 ;  /* 0x00000004ff057e24 */ /* 0x004fc8000f8e00ff */
[----:B------:R2:W3:Y:S03]  /*bad0*/  SYNCS.PHASECHK.TRANS64.TRYWAIT P1, [R5+URZ], R4 ;  /* 0x00000004050075a7 */ /* 0x0004e6000802017f */
[----:B---3--:R-:W-:Y:S05]  /*bae0*/  @!P1 NANOSLEEP.SYNCS 0x989680 ;  /* 0x009896800000995d */ /* 0x008fea0003900000 */
[----:B------:R-:W3:Y:S02]  /*baf0*/  @!P1 SYNCS.PHASECHK.TRANS64 P1, [R5+URZ], R4 ;  /* 0x00000004050095a7 */ /* 0x000ee4000802007f */
[----:B---3--:R-:W-:Y:S05]  /*bb00*/  @!P1 BRA `(.L_x_30) ;  /* 0xfffffffc00ec9947 */ /* 0x008fea000383ffff */
[----:B------:R-:W-:Y:S05]  /*bb10*/  BRA `(.L_x_29) ;  /* 0xffffff6000607947 */ /* 0x000fea000383ffff */
.L_x_36:
[----:B-1----:R1:W2:Y:S02]  /*bb20*/  SYNCS.PHASECHK.TRANS64.TRYWAIT P0, [R161+URZ+0x10], R0 ;  /* 0x00001000a10075a7 */ /* 0x0022a4000800017f */
[----:B--2---:R-:W-:Y:S05]  /*bb30*/  @!P0 NANOSLEEP.SYNCS 0x989680 ;  /* 0x009896800000895d */ /* 0x004fea0003900000 */
[----:B------:R-:W2:Y:S02]  /*bb40*/  @!P0 SYNCS.PHASECHK.TRANS64 P0, [R161+URZ+0x10], R0 ;  /* 0x00001000a10085a7 */ /* 0x000ea4000800007f */
[----:B--2---:R-:W-:Y:S05]  /*bb50*/  @!P0 BRA `(.L_x_36) ;  /* 0xfffffffc00f08947 */ /* 0x004fea000383ffff */
[----:B------:R-:W-:Y:S05]  /*bb60*/  BRA `(.L_x_325) ;  /* 0xffffff6400707947 */ /* 0x000fea000383ffff */
.L_x_297:
[----:B------:R-:W-:Y:S01]  /*bb70*/  BSSY B1, `(.L_x_326) ;  /* 0x0000006000017945 */ /* 0x000fe20003800000 */
[----:B------:R-:W-:-:S07]  /*bb80*/  IMAD.MOV.U32 R15, RZ, RZ, -0x1 ;  /* 0xffffffffff0f7424 */ /* 0x000fce00078e00ff */
[----:B-----5:R-:W-:Y:S05]  /*bb90*/  WARPSYNC.COLLECTIVE R15, `(.L_x_327) ;  /* 0x000000000f0c7348 */ /* 0x020fea0003c00000 */
[----:B------:R-:W-:Y:S02]  /*bba0*/  ELECT P6, UR62, PT ;  /* 0x00000000003e782f */ /* 0x000fe400038c0000 */
[----:B------:R-:W-:Y:S01]  /*bbb0*/  MOV R14, UR62 ;  /* 0x0000003e000e7c02 */ /* 0x000fe20008000f00 */
[----:B-----5:R-:W-:Y:S10]  /*bbc0*/  ENDCOLLECTIVE ;  /* 0x000000000000791b */ /* 0x020ff40003800000 */
.L_x_327:
[----:B------:R-:W-:Y:S05]  /*bbd0*/  BSYNC B1 ;  /* 0x0000000000017941 */ /* 0x000fea0003800000 */
.L_x_326:
[----:B------:R-:W-:Y:S05]  /*bbe0*/  BRA `(.L_x_328) ;  /* 0xffffffe800f07947 */ /* 0x000fea000383ffff */
.L_x_300:
[----:B0-----:R0:W1:Y:S02]  /*bbf0*/  SYNCS.PHASECHK.TRANS64.TRYWAIT P1, [R10+URZ+0x58], R5 ;  /* 0x000058050a0075a7 */ /* 0x001064000802017f */
[----:B-1----:R-:W-:Y:S05]  /*bc00*/  @!P1 NANOSLEEP.SYNCS 0x989680 ;  /* 0x009896800000995d */ /* 0x002fea0003900000 */
[----:B------:R-:W1:Y:S02]  /*bc10*/  @!P1 SYNCS.PHASECHK.TRANS64 P1, [R10+URZ+0x58], R5 ;  /* 0x000058050a0095a7 */ /* 0x000e64000802007f */
[----:B-1----:R-:W-:Y:S05]  /*bc20*/  @!P1 BRA `(.L_x_300) ;  /* 0xfffffffc00f09947 */ /* 0x002fea000383ffff */
[----:B------:R-:W-:Y:S05]  /*bc30*/  BRA `(.L_x_329) ;  /* 0xffffffec00287947 */ /* 0x000fea000383ffff */
.L_x_309:
[----:B------:R-:W-:Y:S01]  /*bc40*/  BSSY B0, `(.L_x_330) ;  /* 0x0000006000007945 */ /* 0x000fe20003800000 */
[----:B------:R-:W-:-:S07]  /*bc50*/  IMAD.MOV.U32 R15, RZ, RZ, -0x1 ;  /* 0xffffffffff0f7424 */ /* 0x000fce00078e00ff */
[----:B-----5:R-:W-:Y:S05]  /*bc60*/  WARPSYNC.COLLECTIVE R15, `(.L_x_331) ;  /* 0x000000000f0c7348 */ /* 0x020fea0003c00000 */
[----:B------:R-:W-:Y:S02]  /*bc70*/  ELECT P6, UR62, PT ;  /* 0x00000000003e782f */ /* 0x000fe400038c0000 */
[----:B------:R-:W-:Y:S01]  /*bc80*/  MOV R14, UR62 ;  /* 0x0000003e000e7c02 */ /* 0x000fe20008000f00 */
[----:B-----5:R-:W-:Y:S10]  /*bc90*/  ENDCOLLECTIVE ;  /* 0x000000000000791b */ /* 0x020ff40003800000 */
.L_x_331:
[----:B------:R-:W-:Y:S05]  /*bca0*/  BSYNC B0 ;  /* 0x0000000000007941 */ /* 0x000fea0003800000 */
.L_x_330:
[----:B------:R-:W-:Y:S05]  /*bcb0*/  BRA `(.L_x_332) ;  /* 0xfffffff400a87947 */ /* 0x000fea000383ffff */
.L_x_313:
[----:B0-----:R0:W1:Y:S02]  /*bcc0*/  SYNCS.PHASECHK.TRANS64.TRYWAIT P0, [R9+URZ], R4 ;  /* 0x00000004090075a7 */ /* 0x001064000800017f */
[----:B-1----:R-:W-:Y:S05]  /*bcd0*/  @!P0 NANOSLEEP.SYNCS 0x989680 ;  /* 0x009896800000895d */ /* 0x002fea0003900000 */
[----:B------:R-:W1:Y:S02]  /*bce0*/  @!P0 SYNCS.PHASECHK.TRANS64 P0, [R9+URZ], R4 ;  /* 0x00000004090085a7 */ /* 0x000e64000800007f */
[----:B-1----:R-:W-:Y:S05]  /*bcf0*/  @!P0 BRA `(.L_x_313) ;  /* 0xfffffffc00f08947 */ /* 0x002fea000383ffff */
[----:B------:R-:W-:Y:S05]  /*bd00*/  BRA `(.L_x_333) ;  /* 0xfffffff400e87947 */ /* 0x000fea000383ffff */
.L_x_314:
[----:B0-----:R0:W1:Y:S02]  /*bd10*/  SYNCS.PHASECHK.TRANS64.TRYWAIT P0, [R8+URZ], R5 ;  /* 0x00000005080075a7 */ /* 0x001064000800017f */
[----:B-1----:R-:W-:Y:S05]  /*bd20*/  @!P0 NANOSLEEP.SYNCS 0x989680 ;  /* 0x009896800000895d */ /* 0x002fea0003900000 */
[----:B------:R-:W1:Y:S02]  /*bd30*/  @!P0 SYNCS.PHASECHK.TRANS64 P0, [R8+URZ], R5 ;  /* 0x00000005080085a7 */ /* 0x000e64000800007f */
[----:B-1----:R-:W-:Y:S05]  /*bd40*/  @!P0 BRA `(.L_x_314) ;  /* 0xfffffffc00f08947 */ /* 0x002fea000383ffff */
[----:B------:R-:W-:Y:S05]  /*bd50*/  BRA `(.L_x_334) ;  /* 0xfffffff400f87947 */ /* 0x000fea000383ffff */
.L_x_315:
[----:B0-----:R0:W1:Y:S02]  /*bd60*/  SYNCS.PHASECHK.TRANS64.TRYWAIT P0, [R9+URZ], R4 ;  /* 0x00000004090075a7 */ /* 0x001064000800017f */
[----:B-1----:R-:W-:Y:S05]  /*bd70*/  @!P0 NANOSLEEP.SYNCS 0x989680 ;  /* 0x009896800000895d */ /* 0x002fea0003900000 */
[----:B------:R-:W1:Y:S02]  /*bd80*/  @!P0 SYNCS.PHASECHK.TRANS64 P0, [R9+URZ], R4 ;  /* 0x00000004090085a7 */ /* 0x000e64000800007f */
[----:B-1----:R-:W-:Y:S05]  /*bd90*/  @!P0 BRA `(.L_x_315) ;  /* 0xfffffffc00f08947 */ /* 0x002fea000383ffff */
[----:B------:R-:W-:Y:S05]  /*bda0*/  BRA `(.L_x_335) ;  /* 0xfffffff800087947 */ /* 0x000fea000383ffff */
.L_x_316:
[----:B0-----:R0:W1:Y:S02]  /*bdb0*/  SYNCS.PHASECHK.TRANS64.TRYWAIT P0, [R8+URZ], R5 ;  /* 0x00000005080075a7 */ /* 0x001064000800017f */
[----:B-1----:R-:W-:Y:S05]  /*bdc0*/  @!P0 NANOSLEEP.SYNCS 0x989680 ;  /* 0x009896800000895d */ /* 0x002fea0003900000 */
[----:B------:R-:W1:Y:S02]  /*bdd0*/  @!P0 SYNCS.PHASECHK.TRANS64 P0, [R8+URZ], R5 ;  /* 0x00000005080085a7 */ /* 0x000e64000800007f */
[----:B-1----:R-:W-:Y:S05]  /*bde0*/  @!P0 BRA `(.L_x_316) ;  /* 0xfffffffc00f08947 */ /* 0x002fea000383ffff */
[----:B------:R-:W-:Y:S05]  /*bdf0*/  BRA `(.L_x_336) ;  /* 0xfffffff800187947 */ /* 0x000fea000383ffff */
.L_x_317:
[----:B0-----:R0:W1:Y:S02]  /*be00*/  SYNCS.PHASECHK.TRANS64.TRYWAIT P0, [R9+URZ], R4 ;  /* 0x00000004090075a7 */ /* 0x001064000800017f */
[----:B-1----:R-:W-:Y:S05]  /*be10*/  @!P0 NANOSLEEP.SYNCS 0x989680 ;  /* 0x009896800000895d */ /* 0x002fea0003900000 */
[----:B------:R-:W1:Y:S02]  /*be20*/  @!P0 SYNCS.PHASECHK.TRANS64 P0, [R9+URZ], R4 ;  /* 0x00000004090085a7 */ /* 0x000e64000800007f */
[----:B-1----:R-:W-:Y:S05]  /*be30*/  @!P0 BRA `(.L_x_317) ;  /* 0xfffffffc00f08947 */ /* 0x002fea000383ffff */
[----:B------:R-:W-:Y:S05]  /*be40*/  BRA `(.L_x_337) ;  /* 0xfffffff800287947 */ /* 0x000fea000383ffff */
.L_x_318:
[----:B0-----:R0:W1:Y:S02]  /*be50*/  SYNCS.PHASECHK.TRANS64.TRYWAIT P0, [R8+URZ], R5 ;  /* 0x00000005080075a7 */ /* 0x001064000800017f */
[----:B-1----:R-:W-:Y:S05]  /*be60*/  @!P0 NANOSLEEP.SYNCS 0x989680 ;  /* 0x009896800000895d */ /* 0x002fea0003900000 */
[----:B------:R-:W1:Y:S02]  /*be70*/  @!P0 SYNCS.PHASECHK.TRANS64 P0, [R8+URZ], R5 ;  /* 0x00000005080085a7 */ /* 0x000e64000800007f */
[----:B-1----:R-:W-:Y:S05]  /*be80*/  @!P0 BRA `(.L_x_318) ;  /* 0xfffffffc00f08947 */ /* 0x002fea000383ffff */
[----:B------:R-:W-:Y:S05]  /*be90*/  BRA `(.L_x_338) ;  /* 0xfffffff800387947 */ /* 0x000fea000383ffff */
.L_x_319:
[----:B0-----:R0:W1:Y:S02]  /*bea0*/  SYNCS.PHASECHK.TRANS64.TRYWAIT P0, [R9+URZ], R4 ;  /* 0x00000004090075a7 */ /* 0x001064000800017f */
[----:B-1----:R-:W-:Y:S05]  /*beb0*/  @!P0 NANOSLEEP.SYNCS 0x989680 ;  /* 0x009896800000895d */ /* 0x002fea0003900000 */
[----:B------:R-:W1:Y:S02]  /*bec0*/  @!P0 SYNCS.PHASECHK.TRANS64 P0, [R9+URZ], R4 ;  /* 0x00000004090085a7 */ /* 0x000e64000800007f */
[----:B-1----:R-:W-:Y:S05]  /*bed0*/  @!P0 BRA `(.L_x_319) ;  /* 0xfffffffc00f08947 */ /* 0x002fea000383ffff */
[----:B------:R-:W-:Y:S05]  /*bee0*/  BRA `(.L_x_339) ;  /* 0xfffffff800487947 */ /* 0x000fea000383ffff */
.L_x_320:
[----:B0-----:R0:W1:Y:S02]  /*bef0*/  SYNCS.PHASECHK.TRANS64.TRYWAIT P0, [R8+URZ], R5 ;  /* 0x00000005080075a7 */ /* 0x001064000800017f */
[----:B-1----:R-:W-:Y:S05]  /*bf00*/  @!P0 NANOSLEEP.SYNCS 0x989680 ;  /* 0x009896800000895d */ /* 0x002fea0003900000 */
[----:B------:R-:W1:Y:S02]  /*bf10*/  @!P0 SYNCS.PHASECHK.TRANS64 P0, [R8+URZ], R5 ;  /* 0x00000005080085a7 */ /* 0x000e64000800007f */
[----:B-1----:R-:W-:Y:S05]  /*bf20*/  @!P0 BRA `(.L_x_320) ;  /* 0xfffffffc00f08947 */ /* 0x002fea000383ffff */
[----:B------:R-:W-:Y:S05]  /*bf30*/  BRA `(.L_x_340) ;  /* 0xfffffff800587947 */ /* 0x000fea000383ffff */
.L_x_321:
[----:B0-----:R0:W1:Y:S02]  /*bf40*/  SYNCS.PHASECHK.TRANS64.TRYWAIT P0, [R9+URZ], R4 ;  /* 0x00000004090075a7 */ /* 0x001064000800017f */
[----:B-1----:R-:W-:Y:S05]  /*bf50*/  @!P0 NANOSLEEP.SYNCS 0x989680 ;  /* 0x009896800000895d */ /* 0x002fea0003900000 */
[----:B------:R-:W1:Y:S02]  /*bf60*/  @!P0 SYNCS.PHASECHK.TRANS64 P0, [R9+URZ], R4 ;  /* 0x00000004090085a7 */ /* 0x000e64000800007f */
[----:B-1----:R-:W-:Y:S05]  /*bf70*/  @!P0 BRA `(.L_x_321) ;  /* 0xfffffffc00f08947 */ /* 0x002fea000383ffff */
[----:B------:R-:W-:Y:S05]  /*bf80*/  BRA `(.L_x_341) ;  /* 0xfffffff800687947 */ /* 0x000fea000383ffff */
.L_x_322:
[----:B0-----:R0:W1:Y:S02]  /*bf90*/  SYNCS.PHASECHK.TRANS64.TRYWAIT P0, [R6+URZ], R5 ;  /* 0x00000005060075a7 */ /* 0x001064000800017f */
[----:B-1----:R-:W-:Y:S05]  /*bfa0*/  @!P0 NANOSLEEP.SYNCS 0x989680 ;  /* 0x009896800000895d */ /* 0x002fea0003900000 */
[----:B------:R-:W1:Y:S02]  /*bfb0*/  @!P0 SYNCS.PHASECHK.TRANS64 P0, [R6+URZ], R5 ;  /* 0x00000005060085a7 */ /* 0x000e64000800007f */
[----:B-1----:R-:W-:Y:S05]  /*bfc0*/  @!P0 BRA `(.L_x_322) ;  /* 0xfffffffc00f08947 */ /* 0x002fea000383ffff */
[----:B------:R-:W-:Y:S05]  /*bfd0*/  BRA `(.L_x_342) ;  /* 0xfffffff800707947 */ /* 0x000fea000383ffff */
.L_x_343:
[----:B------:R-:W-:-:S00]  /*bfe0*/  BRA `(.L_x_343) ;  /* 0xfffffffc00fc7947 */ /* 0x000fc0000383ffff */
[----:B------:R-:W-:-:S00]  /*bff0*/  NOP ;  /* 0x0000000000007918 */ /* 0x000fc00000000000 */
        /* <DEDUP_REMOVED lines=8> */
.L_x_344:


//--------------------- .nv.global.init           --------------------------
	.section	.nv.global.init,"aw",@progbits
.nv.global.init:
	.type		$str$22,@object
	.size		$str$22,($str$23 - $str$22)
$str$22:
        /*0000*/ 	.byte	0x6b, 0x5f, 0x74, 0x69, 0x6c, 0x65, 0x5f, 0x63, 0x6f, 0x75, 0x6e, 0x74, 0x20, 0x3e, 0x3d, 0x20
        /*0010*/ 	.byte	0x31, 0x00
	.type		$str$23,@object
	.size		$str$23,(__unnamed_1 - $str$23)
$str$23:
        /*0012*/ 	.byte	0x2f, 0x74, 0x6d, 0x70, 0x2f, 0x63, 0x75, 0x74, 0x6c, 0x61, 0x73, 0x73, 0x5f, 0x73, 0x77, 0x65
        /*0022*/ 	.byte	0x65, 0x70, 0x5f, 0x73, 0x72, 0x63, 0x2f, 0x69, 0x6e, 0x63, 0x6c, 0x75, 0x64, 0x65, 0x2f, 0x63
        /*0032*/ 	.byte	0x75, 0x74, 0x6c, 0x61, 0x73, 0x73, 0x2f, 0x67, 0x65, 0x6d, 0x6d, 0x2f, 0x63, 0x6f, 0x6c, 0x6c
        /*0042*/ 	.byte	0x65, 0x63, 0x74, 0x69, 0x76, 0x65, 0x2f, 0x73, 0x6d, 0x39, 0x30, 0x5f, 0x6d, 0x6d, 0x61, 0x5f
        /*0052*/ 	.byte	0x74, 0x6d, 0x61, 0x5f, 0x67, 0x6d, 0x6d, 0x61, 0x5f, 0x73, 0x73, 0x5f, 0x77, 0x61, 0x72, 0x70
        /*0062*/ 	.byte	0x73, 0x70, 0x65, 0x63, 0x69, 0x61, 0x6c, 0x69, 0x7a, 0x65, 0x64, 0x2e, 0x68, 0x70, 0x70, 0x00
	.type		__unnamed_1,@object
	.size		__unnamed_1,(.L_0 - __unnamed_1)
__unnamed_1:
        /*0072*/ 	.byte	0x76, 0x6f, 0x69, 0x64, 0x20, 0x63, 0x75, 0x74, 0x6c, 0x61, 0x73, 0x73, 0x3a, 0x3a, 0x67, 0x65
        /* <DEDUP_REMOVED lines=180> */
        /*0bc2*/ 	.byte	0x65, 0x3a, 0x3a, 0x69, 0x64, 0x65, 0x6e, 0x74, 0x69, 0x74, 0x79, 0x5d, 0x00
.L_0:


//--------------------- .nv.shared._ZN7cutlass13device_kernelINS_4gemm6kernel13GemmUniversalIN4cute5tupleIJiiiiEEENS1_10collective13CollectiveMmaINS1_34MainloopSm90TmaGmmaWarpSpecializedILi11ENS5_IJNS4_1CILi2EEESB_NSA_ILi1EEEEEENS1_32KernelTmaWarpSpecializedPingpongEEENS5_IJNSA_ILi64EEENSA_ILi256EEENSA_ILi32EEEEEENS_6half_tENS5_IJlSC_lEEESK_SL_NS4_8TiledMMAINS4_8MMA_AtomIJNS4_4SM904GMMA26MMA_64x256x16_F32F16F16_SSILNSP_5MajorE0ELSR_0ELNSP_7ScaleInE1ELSS_1EEEEEENS4_6LayoutINS5_IJSC_SC_SC_EEENS5_IJNSA_ILi0EEESX_SX_EEEEENS5_IJNS4_10UnderscoreES10_S10_EEEEENS4_23SM90_TMA_LOAD_MULTICASTENS4_14ComposedLayoutINS4_7SwizzleILi2ELi4ELi3EEENS4_18smem_ptr_flag_bitsILi16EEENSV_INS5_IJNSA_ILi8EEESI_EEENS5_IJSI_SC_EEEEEEEvNS4_8identityES13_S1D_vS1E_EENS_8epilogue10collective6detail29Sm90TmaWarpSpecializedAdapterINS1H_15DefaultEpilogueISK_SL_SL_NS1G_6thread17LinearCombinationISK_Li1EffLNS1L_9ScaleType4KindE0ELNS_15FloatRoundStyleE2ESK_EENS1_15EpilogueDefaultEEEEEvvEEEEvNT_6ParamsE --------------------------
	.section	.nv.shared._ZN7cutlass13device_kernelINS_4gemm6kernel13GemmUniversalIN4cute5tupleIJiiiiEEENS1_10collective13CollectiveMmaINS1_34MainloopSm90TmaGmmaWarpSpecializedILi11ENS5_IJNS4_1CILi2EEESB_NSA_ILi1EEEEEENS1_32KernelTmaWarpSpecializedPingpongEEENS5_IJNSA_ILi64EEENSA_ILi256EEENSA_ILi32EEEEEENS_6half_tENS5_IJlSC_lEEESK_SL_NS4_8TiledMMAINS4_8MMA_AtomIJNS4_4SM904GMMA26MMA_64x256x16_F32F16F16_SSILNSP_5MajorE0ELSR_0ELNSP_7ScaleInE1ELSS_1EEEEEENS4_6LayoutINS5_IJSC_SC_SC_EEENS5_IJNSA_ILi0EEESX_SX_EEEEENS5_IJNS4_10UnderscoreES10_S10_EEEEENS4_23SM90_TMA_LOAD_MULTICASTENS4_14ComposedLayoutINS4_7SwizzleILi2ELi4ELi3EEENS4_18smem_ptr_flag_bitsILi16EEENSV_INS5_IJNSA_ILi8EEESI_EEENS5_IJSI_SC_EEEEEEEvNS4_8identityES13_S1D_vS1E_EENS_8epilogue10collective6detail29Sm90TmaWarpSpecializedAdapterINS1H_15DefaultEpilogueISK_SL_SL_NS1G_6thread17LinearCombinationISK_Li1EffLNS1L_9ScaleType4KindE0ELNS_15FloatRoundStyleE2ESK_EENS1_15EpilogueDefaultEEEEEvvEEEEvNT_6ParamsE,"aw",@nobits
	.sectionflags	@""
	.align	16
	.zero		1024


//--------------------- .nv.shared.reserved.0     --------------------------
	.section	.nv.shared.reserved.0,"aw",@nobits
	.weak		__nv_reservedSMEM_offset_0_alias
	.size		__nv_reservedSMEM_offset_0_alias, 0, 0
	.other		__nv_reservedSMEM_offset_0_alias,@"STO_CUDA_RESERVED_SHARED STV_DEFAULT"
__nv_reservedSMEM_offset_0_alias:
	.zero		0


//--------------------- .nv.global                --------------------------
	.section	.nv.global,"aw",@nobits
.nv.global:
	.type		_ZN40_INTERNAL_97b47cef_4_k_cu_b62a07e2_205004cute1_E,@object
	.size		_ZN40_INTERNAL_97b47cef_4_k_cu_b62a07e2_205004cute1_E,(_ZN40_INTERNAL_97b47cef_4_k_cu_b62a07e2_205004cuda3std3__45__cpo6cbeginE - _ZN40_INTERNAL_97b47cef_4_k_cu_b62a07e2_205004cute1_E)
_ZN40_INTERNAL_97b47cef_4_k_cu_b62a07e2_205004cute1_E:
	.zero		1
	.type		_ZN40_INTERNAL_97b47cef_4_k_cu_b62a07e2_205004cuda3std3__45__cpo6cbeginE,@object
	.size		_ZN40_INTERNAL_97b47cef_4_k_cu_b62a07e2_205004cuda3std3__45__cpo6cbeginE,(_ZN40_INTERNAL_97b47cef_4_k_cu_b62a07e2_205004cuda3std3__48in_placeE - _ZN40_INTERNAL_97b47cef_4_k_cu_b62a07e2_205004cuda3std3__45__cpo6cbeginE)
_ZN40_INTERNAL_97b47cef_4_k_cu_b62a07e2_205004cuda3std3__45__cpo6cbeginE:
	.zero		1
	.type		_ZN40_INTERNAL_97b47cef_4_k_cu_b62a07e2_205004cuda3std3__48in_placeE,@object
	.size		_ZN40_INTERNAL_97b47cef_4_k_cu_b62a07e2_205004cuda3std3__48in_placeE,(_ZN40_INTERNAL_97b47cef_4_k_cu_b62a07e2_205004cuda3std6ranges3__45__cpo9iter_moveE - _ZN40_INTERNAL_97b47cef_4_k_cu_b62a07e2_205004cuda3std3__48in_placeE)
_ZN40_INTERNAL_97b47cef_4_k_cu_b62a07e2_205004cuda3std3__48in_placeE:
	.zero		1
	.type		_ZN40_INTERNAL_97b47cef_4_k_cu_b62a07e2_205004cuda3std6ranges3__45__cpo9iter_moveE,@object
	.size		_ZN40_INTERNAL_97b47cef_4_k_cu_b62a07e2_205004cuda3std6ranges3__45__cpo9iter_moveE,(_ZN40_INTERNAL_97b47cef_4_k_cu_b62a07e2_205004cuda3std3__45__cpo5beginE - _ZN40_INTERNAL_97b47cef_4_k_cu_b62a07e2_205004cuda3std6ranges3__45__cpo9iter_moveE)
_ZN40_INTERNAL_97b47cef_4_k_cu_b62a07e2_205004cuda3std6ranges3__45__cpo9iter_moveE:
	.zero		1
	.type		_ZN40_INTERNAL_97b47cef_4_k_cu_b62a07e2_205004cuda3std3__45__cpo5beginE,@object
	.size		_ZN40_INTERNAL_97b47cef_4_k_cu_b62a07e2_205004cuda3std3__45__cpo5beginE,(_ZN40_INTERNAL_97b47cef_4_k_cu_b62a07e2_205004cuda3std3__442_GLOBAL__N__97b47cef_4_k_cu_b62a07e2_205006ignoreE - _ZN40_INTERNAL_97b47cef_4_k_cu_b62a07e2_205004cuda3std3__45__cpo5beginE)
_ZN40_INTERNAL_97b47cef_4_k_cu_b62a07e2_205004cuda3std3__45__cpo5beginE:
	.zero		1
	.type		_ZN40_INTERNAL_97b47cef_4_k_cu_b62a07e2_205004cuda3std3__442_GLOBAL__N__97b47cef_4_k_cu_b62a07e2_205006ignoreE,@object
	.size		_ZN40_INTERNAL_97b47cef_4_k_cu_b62a07e2_205004cuda3std3__442_GLOBAL__N__97b47cef_4_k_cu_b62a07e2_205006ignoreE,(_ZN40_INTERNAL_97b47cef_4_k_cu_b62a07e2_205004cute7productE - _ZN40_INTERNAL_97b47cef_4_k_cu_b62a07e2_205004cuda3std3__442_GLOBAL__N__97b47cef_4_k_cu_b62a07e2_205006ignoreE)
_ZN40_INTERNAL_97b47cef_4_k_cu_b62a07e2_205004cuda3std3__442_GLOBAL__N__97b47cef_4_k_cu_b62a07e2_205006ignoreE:
	.zero		1
	.type		_ZN40_INTERNAL_97b47cef_4_k_cu_b62a07e2_205004cute7productE,@object
	.size		_ZN40_INTERNAL_97b47cef_4_k_cu_b62a07e2_205004cute7productE,(_ZN40_INTERNAL_97b47cef_4_k_cu_b62a07e2_205004cuda3std3__45__cpo3endE - _ZN40_INTERNAL_97b47cef_4_k_cu_b62a07e2_205004cute7productE)
_ZN40_INTERNAL_97b47cef_4_k_cu_b62a07e2_205004cute7productE:
	.zero		1
	.type		_ZN40_INTERNAL_97b47cef_4_k_cu_b62a07e2_205004cuda3std3__45__cpo3endE,@object
	.size		_ZN40_INTERNAL_97b47cef_4_k_cu_b62a07e2_205004cuda3std3__45__cpo3endE,(_ZN40_INTERNAL_97b47cef_4_k_cu_b62a07e2_205004cuda3std3__419piecewise_constructE - _ZN40_INTERNAL_97b47cef_4_k_cu_b62a07e2_205004cuda3std3__45__cpo3endE)
_ZN40_INTERNAL_97b47cef_4_k_cu_b62a07e2_205004cuda3std3__45__cpo3endE:
	.zero		1
	.type		_ZN40_INTERNAL_97b47cef_4_k_cu_b62a07e2_205004cuda3std3__419piecewise_constructE,@object
	.size		_ZN40_INTERNAL_97b47cef_4_k_cu_b62a07e2_205004cuda3std3__419piecewise_constructE,(_ZN40_INTERNAL_97b47cef_4_k_cu_b62a07e2_205004cuda3std3__45__cpo4cendE - _ZN40_INTERNAL_97b47cef_4_k_cu_b62a07e2_205004cuda3std3__419piecewise_constructE)
_ZN40_INTERNAL_97b47cef_4_k_cu_b62a07e2_205004cuda3std3__419piecewise_constructE:
	.zero		1
	.type		_ZN40_INTERNAL_97b47cef_4_k_cu_b62a07e2_205004cuda3std3__45__cpo4cendE,@object
	.size		_ZN40_INTERNAL_97b47cef_4_k_cu_b62a07e2_205004cuda3std3__45__cpo4cendE,(_ZN40_INTERNAL_97b47cef_4_k_cu_b62a07e2_205004cuda3std6ranges3__45__cpo4swapE - _ZN40_INTERNAL_97b47cef_4_k_cu_b62a07e2_205004cuda3std3__45__cpo4cendE)
_ZN40_INTERNAL_97b47cef_4_k_cu_b62a07e2_205004cuda3std3__45__cpo4cendE:
	.zero		1
	.type		_ZN40_INTERNAL_97b47cef_4_k_cu_b62a07e2_205004cuda3std6ranges3__45__cpo4swapE,@object
	.size		_ZN40_INTERNAL_97b47cef_4_k_cu_b62a07e2_205004cuda3std6ranges3__45__cpo4swapE,(.L_8 - _ZN40_INTERNAL_97b47cef_4_k_cu_b62a07e2_205004cuda3std6ranges3__45__cpo4swapE)
_ZN40_INTERNAL_97b47cef_4_k_cu_b62a07e2_205004cuda3std6ranges3__45__cpo4swapE:
	.zero		1
.L_8:


//--------------------- .nv.constant0._ZN7cutlass13device_kernelINS_4gemm6kernel13GemmUniversalIN4cute5tupleIJiiiiEEENS1_10collective13CollectiveMmaINS1_34MainloopSm90TmaGmmaWarpSpecializedILi11ENS5_IJNS4_1CILi2EEESB_NSA_ILi1EEEEEENS1_32KernelTmaWarpSpecializedPingpongEEENS5_IJNSA_ILi64EEENSA_ILi256EEENSA_ILi32EEEEEENS_6half_tENS5_IJlSC_lEEESK_SL_NS4_8TiledMMAINS4_8MMA_AtomIJNS4_4SM904GMMA26MMA_64x256x16_F32F16F16_SSILNSP_5MajorE0ELSR_0ELNSP_7ScaleInE1ELSS_1EEEEEENS4_6LayoutINS5_IJSC_SC_SC_EEENS5_IJNSA_ILi0EEESX_SX_EEEEENS5_IJNS4_10UnderscoreES10_S10_EEEEENS4_23SM90_TMA_LOAD_MULTICASTENS4_14ComposedLayoutINS4_7SwizzleILi2ELi4ELi3EEENS4_18smem_ptr_flag_bitsILi16EEENSV_INS5_IJNSA_ILi8EEESI_EEENS5_IJSI_SC_EEEEEEEvNS4_8identityES13_S1D_vS1E_EENS_8epilogue10collective6detail29Sm90TmaWarpSpecializedAdapterINS1H_15DefaultEpilogueISK_SL_SL_NS1G_6thread17LinearCombinationISK_Li1EffLNS1L_9ScaleType4KindE0ELNS_15FloatRoundStyleE2ESK_EENS1_15EpilogueDefaultEEEEEvvEEEEvNT_6ParamsE --------------------------
	.section	.nv.constant0._ZN7cutlass13device_kernelINS_4gemm6kernel13GemmUniversalIN4cute5tupleIJiiiiEEENS1_10collective13CollectiveMmaINS1_34MainloopSm90TmaGmmaWarpSpecializedILi11ENS5_IJNS4_1CILi2EEESB_NSA_ILi1EEEEEENS1_32KernelTmaWarpSpecializedPingpongEEENS5_IJNSA_ILi64EEENSA_ILi256EEENSA_ILi32EEEEEENS_6half_tENS5_IJlSC_lEEESK_SL_NS4_8TiledMMAINS4_8MMA_AtomIJNS4_4SM904GMMA26MMA_64x256x16_F32F16F16_SSILNSP_5MajorE0ELSR_0ELNSP_7ScaleInE1ELSS_1EEEEEENS4_6LayoutINS5_IJSC_SC_SC_EEENS5_IJNSA_ILi0EEESX_SX_EEEEENS5_IJNS4_10UnderscoreES10_S10_EEEEENS4_23SM90_TMA_LOAD_MULTICASTENS4_14ComposedLayoutINS4_7SwizzleILi2ELi4ELi3EEENS4_18smem_ptr_flag_bitsILi16EEENSV_INS5_IJNSA_ILi8EEESI_EEENS5_IJSI_SC_EEEEEEEvNS4_8identityES13_S1D_vS1E_EENS_8epilogue10collective6detail29Sm90TmaWarpSpecializedAdapterINS1H_15DefaultEpilogueISK_SL_SL_NS1G_6thread17LinearCombinationISK_Li1EffLNS1L_9ScaleType4KindE0ELNS_15FloatRoundStyleE2ESK_EENS1_15EpilogueDefaultEEEEEvvEEEEvNT_6ParamsE,"a",@progbits
	.sectionflags	@""
	.align	4
.nv.constant0._ZN7cutlass13device_kernelINS_4gemm6kernel13GemmUniversalIN4cute5tupleIJiiiiEEENS1_10collective13CollectiveMmaINS1_34MainloopSm90TmaGmmaWarpSpecializedILi11ENS5_IJNS4_1CILi2EEESB_NSA_ILi1EEEEEENS1_32KernelTmaWarpSpecializedPingpongEEENS5_IJNSA_ILi64EEENSA_ILi256EEENSA_ILi32EEEEEENS_6half_tENS5_IJlSC_lEEESK_SL_NS4_8TiledMMAINS4_8MMA_AtomIJNS4_4SM904GMMA26MMA_64x256x16_F32F16F16_SSILNSP_5MajorE0ELSR_0ELNSP_7ScaleInE1ELSS_1EEEEEENS4_6LayoutINS5_IJSC_SC_SC_EEENS5_IJNSA_ILi0EEESX_SX_EEEEENS5_IJNS4_10UnderscoreES10_S10_EEEEENS4_23SM90_TMA_LOAD_MULTICASTENS4_14ComposedLayoutINS4_7SwizzleILi2ELi4ELi3EEENS4_18smem_ptr_flag_bitsILi16EEENSV_INS5_IJNSA_ILi8EEESI_EEENS5_IJSI_SC_EEEEEEEvNS4_8identityES13_S1D_vS1E_EENS_8epilogue10collective6detail29Sm90TmaWarpSpecializedAdapterINS1H_15DefaultEpilogueISK_SL_SL_NS1G_6thread17LinearCombinationISK_Li1EffLNS1L_9ScaleType4KindE0ELNS_15FloatRoundStyleE2ESK_EENS1_15EpilogueDefaultEEEEEvvEEEEvNT_6ParamsE:
	.zero		1664


//--------------------- SYMBOLS --------------------------

	.type		.nv.reservedSmem.offset0,@object
	.size		.nv.reservedSmem.offset0,0x4
	.type		__assertfail,@function
